//
// Generated by NVIDIA NVVM Compiler
//
// Compiler Build ID: CL-36424714
// Cuda compilation tools, release 13.0, V13.0.88
// Based on NVVM 20.0.0
//

.version 9.0
.target sm_100
.address_size 64

	// .globl	_Z5DerixILi1EEvPKdPd
.extern .func  (.param .b32 func_retval0) vprintf
(
	.param .b64 vprintf_param_0,
	.param .b64 vprintf_param_1
)
;
.const .align 8 .b8 deriv_consts[32];
.const .align 8 .b8 adams_consts[16];
.const .align 8 .b8 etatt_consts[16];
// _ZZ7AveragePKdPdE9shrd_temp has been demoted
// _ZZ5DerixILi1EEvPKdPdE5row_f has been demoted
// _ZZ5DeriyILi1EEvPKdPdE5col_f has been demoted
// _ZZ5DerixILi2EEvPKdPdE5row_f has been demoted
// _ZZ5DeriyILi2EEvPKdPdE5col_f has been demoted
.global .align 1 .b8 $str[20] = {37, 105, 32, 37, 46, 57, 71, 32, 37, 46, 57, 69, 32, 37, 46, 57, 71, 32, 10};

.visible .entry _Z5DerixILi1EEvPKdPd(
	.param .u64 .ptr .align 1 _Z5DerixILi1EEvPKdPd_param_0,
	.param .u64 .ptr .align 1 _Z5DerixILi1EEvPKdPd_param_1
)
{
	.reg .pred 	%p<14>;
	.reg .b32 	%r<127>;
	.reg .b64 	%rd<33>;
	.reg .b64 	%fd<29>;
	// demoted variable
	.shared .align 8 .b8 _ZZ5DerixILi1EEvPKdPdE5row_f[1048];
	ld.param.u64 	%rd11, [_Z5DerixILi1EEvPKdPd_param_0];
	ld.param.u64 	%rd12, [_Z5DerixILi1EEvPKdPd_param_1];
	cvta.to.global.u64 	%rd1, %rd11;
	cvta.to.global.u64 	%rd2, %rd12;
	mov.u32 	%r1, %ntid.x;
	mov.u32 	%r126, %tid.x;
	setp.gt.u32 	%p1, %r126, 128;
	@%p1 bra 	$L__BB0_7;
	mov.u32 	%r67, %ctaid.y;
	mul.lo.s32 	%r3, %r67, 129;
	add.s32 	%r68, %r126, %r1;
	max.u32 	%r69, %r68, 129;
	setp.lt.u32 	%p2, %r68, 129;
	selp.u32 	%r70, 1, 0, %p2;
	add.s32 	%r71, %r68, %r70;
	sub.s32 	%r72, %r69, %r71;
	div.u32 	%r73, %r72, %r1;
	add.s32 	%r4, %r73, %r70;
	and.b32  	%r74, %r4, 3;
	setp.eq.s32 	%p3, %r74, 3;
	mov.u32 	%r117, %r126;
	@%p3 bra 	$L__BB0_4;
	add.s32 	%r75, %r4, 1;
	and.b32  	%r76, %r75, 3;
	shl.b32 	%r77, %r126, 3;
	mov.u32 	%r78, _ZZ5DerixILi1EEvPKdPdE5row_f;
	add.s32 	%r79, %r77, %r78;
	add.s32 	%r110, %r79, 8;
	shl.b32 	%r6, %r1, 3;
	add.s32 	%r80, %r126, %r3;
	mul.wide.u32 	%rd13, %r80, 8;
	add.s64 	%rd31, %rd1, %rd13;
	mul.wide.u32 	%rd4, %r1, 8;
	neg.s32 	%r109, %r76;
	mad.lo.s32 	%r117, %r1, %r76, %r126;
$L__BB0_3:
	.pragma "nounroll";
	ld.global.f64 	%fd2, [%rd31];
	st.shared.f64 	[%r110], %fd2;
	add.s32 	%r110, %r110, %r6;
	add.s64 	%rd31, %rd31, %rd4;
	add.s32 	%r109, %r109, 1;
	setp.ne.s32 	%p4, %r109, 0;
	@%p4 bra 	$L__BB0_3;
$L__BB0_4:
	setp.lt.u32 	%p5, %r4, 3;
	@%p5 bra 	$L__BB0_7;
	shl.b32 	%r14, %r1, 2;
	shl.b32 	%r15, %r1, 3;
	shl.b32 	%r81, %r117, 3;
	mov.u32 	%r82, _ZZ5DerixILi1EEvPKdPdE5row_f;
	add.s32 	%r83, %r81, %r82;
	add.s32 	%r116, %r83, 8;
	shl.b32 	%r17, %r1, 5;
	shl.b32 	%r18, %r1, 4;
	mul.lo.s32 	%r19, %r1, 24;
	add.s32 	%r112, %r117, %r3;
	add.s32 	%r115, %r112, %r1;
	shl.b32 	%r84, %r1, 1;
	add.s32 	%r114, %r112, %r84;
	mad.lo.s32 	%r113, %r1, 3, %r112;
$L__BB0_6:
	mul.wide.u32 	%rd14, %r112, 8;
	add.s64 	%rd15, %rd1, %rd14;
	ld.global.f64 	%fd3, [%rd15];
	st.shared.f64 	[%r116], %fd3;
	mul.wide.u32 	%rd16, %r115, 8;
	add.s64 	%rd17, %rd1, %rd16;
	ld.global.f64 	%fd4, [%rd17];
	add.s32 	%r85, %r116, %r15;
	st.shared.f64 	[%r85], %fd4;
	mul.wide.u32 	%rd18, %r114, 8;
	add.s64 	%rd19, %rd1, %rd18;
	ld.global.f64 	%fd5, [%rd19];
	add.s32 	%r86, %r116, %r18;
	st.shared.f64 	[%r86], %fd5;
	mul.wide.u32 	%rd20, %r113, 8;
	add.s64 	%rd21, %rd1, %rd20;
	ld.global.f64 	%fd6, [%rd21];
	add.s32 	%r87, %r116, %r19;
	st.shared.f64 	[%r87], %fd6;
	add.s32 	%r117, %r117, %r14;
	add.s32 	%r116, %r116, %r17;
	add.s32 	%r115, %r115, %r14;
	add.s32 	%r114, %r114, %r14;
	add.s32 	%r113, %r113, %r14;
	add.s32 	%r112, %r112, %r14;
	setp.lt.u32 	%p6, %r117, 129;
	@%p6 bra 	$L__BB0_6;
$L__BB0_7:
	bar.sync 	0;
	setp.ne.s32 	%p7, %r126, 0;
	@%p7 bra 	$L__BB0_9;
	ld.shared.f64 	%fd7, [_ZZ5DerixILi1EEvPKdPdE5row_f+1032];
	st.shared.f64 	[_ZZ5DerixILi1EEvPKdPdE5row_f], %fd7;
	ld.shared.f64 	%fd8, [_ZZ5DerixILi1EEvPKdPdE5row_f+8];
	st.shared.f64 	[_ZZ5DerixILi1EEvPKdPdE5row_f+1040], %fd8;
$L__BB0_9:
	setp.gt.u32 	%p8, %r126, 128;
	bar.sync 	0;
	@%p8 bra 	$L__BB0_16;
	mov.u32 	%r88, %ctaid.y;
	mul.lo.s32 	%r36, %r88, 129;
	ld.const.f64 	%fd1, [deriv_consts];
	add.s32 	%r89, %r126, %r1;
	max.u32 	%r90, %r89, 129;
	setp.lt.u32 	%p9, %r89, 129;
	selp.u32 	%r91, 1, 0, %p9;
	add.s32 	%r92, %r89, %r91;
	sub.s32 	%r93, %r90, %r92;
	div.u32 	%r94, %r93, %r1;
	add.s32 	%r37, %r94, %r91;
	and.b32  	%r95, %r37, 3;
	setp.eq.s32 	%p10, %r95, 3;
	@%p10 bra 	$L__BB0_13;
	add.s32 	%r96, %r37, 1;
	and.b32  	%r97, %r96, 3;
	shl.b32 	%r98, %r126, 3;
	mov.u32 	%r99, _ZZ5DerixILi1EEvPKdPdE5row_f;
	add.s32 	%r100, %r98, %r99;
	add.s32 	%r119, %r100, 16;
	shl.b32 	%r39, %r1, 3;
	add.s32 	%r101, %r126, %r36;
	mul.wide.u32 	%rd22, %r101, 8;
	add.s64 	%rd32, %rd2, %rd22;
	mul.wide.u32 	%rd8, %r1, 8;
	neg.s32 	%r118, %r97;
	mad.lo.s32 	%r126, %r1, %r97, %r126;
$L__BB0_12:
	.pragma "nounroll";
	ld.shared.f64 	%fd9, [%r119];
	ld.shared.f64 	%fd10, [%r119+-16];
	sub.f64 	%fd11, %fd9, %fd10;
	mul.f64 	%fd12, %fd1, %fd11;
	st.global.f64 	[%rd32], %fd12;
	add.s32 	%r119, %r119, %r39;
	add.s64 	%rd32, %rd32, %rd8;
	add.s32 	%r118, %r118, 1;
	setp.ne.s32 	%p11, %r118, 0;
	@%p11 bra 	$L__BB0_12;
$L__BB0_13:
	setp.lt.u32 	%p12, %r37, 3;
	@%p12 bra 	$L__BB0_16;
	shl.b32 	%r47, %r1, 2;
	shl.b32 	%r102, %r126, 3;
	mov.u32 	%r103, _ZZ5DerixILi1EEvPKdPdE5row_f;
	add.s32 	%r104, %r102, %r103;
	add.s32 	%r125, %r104, 16;
	shl.b32 	%r49, %r1, 5;
	add.s32 	%r121, %r126, %r36;
	add.s32 	%r124, %r121, %r1;
	shl.b32 	%r105, %r1, 1;
	add.s32 	%r123, %r121, %r105;
	mad.lo.s32 	%r122, %r1, 3, %r121;
	shl.b32 	%r54, %r1, 3;
$L__BB0_15:
	ld.shared.f64 	%fd13, [%r125];
	ld.shared.f64 	%fd14, [%r125+-16];
	sub.f64 	%fd15, %fd13, %fd14;
	mul.f64 	%fd16, %fd1, %fd15;
	mul.wide.u32 	%rd23, %r121, 8;
	add.s64 	%rd24, %rd2, %rd23;
	st.global.f64 	[%rd24], %fd16;
	add.s32 	%r106, %r125, %r54;
	ld.shared.f64 	%fd17, [%r106];
	ld.shared.f64 	%fd18, [%r106+-16];
	sub.f64 	%fd19, %fd17, %fd18;
	mul.f64 	%fd20, %fd1, %fd19;
	mul.wide.u32 	%rd25, %r124, 8;
	add.s64 	%rd26, %rd2, %rd25;
	st.global.f64 	[%rd26], %fd20;
	add.s32 	%r107, %r106, %r54;
	ld.shared.f64 	%fd21, [%r107];
	ld.shared.f64 	%fd22, [%r107+-16];
	sub.f64 	%fd23, %fd21, %fd22;
	mul.f64 	%fd24, %fd1, %fd23;
	mul.wide.u32 	%rd27, %r123, 8;
	add.s64 	%rd28, %rd2, %rd27;
	st.global.f64 	[%rd28], %fd24;
	add.s32 	%r108, %r107, %r54;
	ld.shared.f64 	%fd25, [%r108];
	ld.shared.f64 	%fd26, [%r108+-16];
	sub.f64 	%fd27, %fd25, %fd26;
	mul.f64 	%fd28, %fd1, %fd27;
	mul.wide.u32 	%rd29, %r122, 8;
	add.s64 	%rd30, %rd2, %rd29;
	st.global.f64 	[%rd30], %fd28;
	add.s32 	%r126, %r126, %r47;
	add.s32 	%r125, %r125, %r49;
	add.s32 	%r124, %r124, %r47;
	add.s32 	%r123, %r123, %r47;
	add.s32 	%r122, %r122, %r47;
	add.s32 	%r121, %r121, %r47;
	setp.lt.u32 	%p13, %r126, 129;
	@%p13 bra 	$L__BB0_15;
$L__BB0_16:
	ret;

}
	// .globl	_Z5DeriyILi1EEvPKdPd
.visible .entry _Z5DeriyILi1EEvPKdPd(
	.param .u64 .ptr .align 1 _Z5DeriyILi1EEvPKdPd_param_0,
	.param .u64 .ptr .align 1 _Z5DeriyILi1EEvPKdPd_param_1
)
{
	.reg .pred 	%p<14>;
	.reg .b32 	%r<133>;
	.reg .b64 	%rd<25>;
	.reg .b64 	%fd<29>;
	// demoted variable
	.shared .align 8 .b8 _ZZ5DeriyILi1EEvPKdPdE5col_f[1048];
	ld.param.u64 	%rd3, [_Z5DeriyILi1EEvPKdPd_param_0];
	ld.param.u64 	%rd4, [_Z5DeriyILi1EEvPKdPd_param_1];
	cvta.to.global.u64 	%rd1, %rd3;
	cvta.to.global.u64 	%rd2, %rd4;
	mov.u32 	%r1, %ntid.x;
	mov.u32 	%r132, %tid.x;
	setp.gt.u32 	%p1, %r132, 128;
	@%p1 bra 	$L__BB1_7;
	mov.u32 	%r3, %ctaid.x;
	add.s32 	%r77, %r132, %r1;
	max.u32 	%r78, %r77, 129;
	setp.lt.u32 	%p2, %r77, 129;
	selp.u32 	%r79, 1, 0, %p2;
	add.s32 	%r80, %r77, %r79;
	sub.s32 	%r81, %r78, %r80;
	div.u32 	%r82, %r81, %r1;
	add.s32 	%r4, %r82, %r79;
	and.b32  	%r83, %r4, 3;
	setp.eq.s32 	%p3, %r83, 3;
	mov.u32 	%r122, %r132;
	@%p3 bra 	$L__BB1_4;
	add.s32 	%r84, %r4, 1;
	and.b32  	%r85, %r84, 3;
	shl.b32 	%r86, %r132, 3;
	mov.u32 	%r87, _ZZ5DeriyILi1EEvPKdPdE5col_f;
	add.s32 	%r88, %r86, %r87;
	add.s32 	%r115, %r88, 8;
	shl.b32 	%r6, %r1, 3;
	mad.lo.s32 	%r114, %r132, 129, %r3;
	mul.lo.s32 	%r8, %r1, 129;
	neg.s32 	%r113, %r85;
	mad.lo.s32 	%r122, %r1, %r85, %r132;
$L__BB1_3:
	.pragma "nounroll";
	mul.wide.s32 	%rd5, %r114, 8;
	add.s64 	%rd6, %rd1, %rd5;
	ld.global.f64 	%fd2, [%rd6];
	st.shared.f64 	[%r115], %fd2;
	add.s32 	%r115, %r115, %r6;
	add.s32 	%r114, %r114, %r8;
	add.s32 	%r113, %r113, 1;
	setp.ne.s32 	%p4, %r113, 0;
	@%p4 bra 	$L__BB1_3;
$L__BB1_4:
	setp.lt.u32 	%p5, %r4, 3;
	@%p5 bra 	$L__BB1_7;
	shl.b32 	%r18, %r1, 2;
	shl.b32 	%r19, %r1, 3;
	shl.b32 	%r89, %r122, 3;
	mov.u32 	%r90, _ZZ5DeriyILi1EEvPKdPdE5col_f;
	add.s32 	%r91, %r89, %r90;
	add.s32 	%r121, %r91, 8;
	shl.b32 	%r21, %r1, 5;
	shl.b32 	%r22, %r1, 4;
	mul.lo.s32 	%r23, %r1, 24;
	mad.lo.s32 	%r117, %r122, 129, %r3;
	mad.lo.s32 	%r120, %r1, 129, %r117;
	mul.lo.s32 	%r25, %r1, 516;
	mad.lo.s32 	%r119, %r1, 258, %r117;
	mad.lo.s32 	%r118, %r1, 387, %r117;
$L__BB1_6:
	mul.wide.s32 	%rd7, %r117, 8;
	add.s64 	%rd8, %rd1, %rd7;
	ld.global.f64 	%fd3, [%rd8];
	st.shared.f64 	[%r121], %fd3;
	mul.wide.s32 	%rd9, %r120, 8;
	add.s64 	%rd10, %rd1, %rd9;
	ld.global.f64 	%fd4, [%rd10];
	add.s32 	%r92, %r121, %r19;
	st.shared.f64 	[%r92], %fd4;
	mul.wide.s32 	%rd11, %r119, 8;
	add.s64 	%rd12, %rd1, %rd11;
	ld.global.f64 	%fd5, [%rd12];
	add.s32 	%r93, %r121, %r22;
	st.shared.f64 	[%r93], %fd5;
	mul.wide.s32 	%rd13, %r118, 8;
	add.s64 	%rd14, %rd1, %rd13;
	ld.global.f64 	%fd6, [%rd14];
	add.s32 	%r94, %r121, %r23;
	st.shared.f64 	[%r94], %fd6;
	add.s32 	%r122, %r122, %r18;
	add.s32 	%r121, %r121, %r21;
	add.s32 	%r120, %r120, %r25;
	add.s32 	%r119, %r119, %r25;
	add.s32 	%r118, %r118, %r25;
	add.s32 	%r117, %r117, %r25;
	setp.lt.u32 	%p6, %r122, 129;
	@%p6 bra 	$L__BB1_6;
$L__BB1_7:
	bar.sync 	0;
	setp.ne.s32 	%p7, %r132, 0;
	@%p7 bra 	$L__BB1_9;
	ld.shared.f64 	%fd7, [_ZZ5DeriyILi1EEvPKdPdE5col_f+1032];
	st.shared.f64 	[_ZZ5DeriyILi1EEvPKdPdE5col_f], %fd7;
	ld.shared.f64 	%fd8, [_ZZ5DeriyILi1EEvPKdPdE5col_f+8];
	st.shared.f64 	[_ZZ5DeriyILi1EEvPKdPdE5col_f+1040], %fd8;
$L__BB1_9:
	setp.gt.u32 	%p8, %r132, 128;
	bar.sync 	0;
	@%p8 bra 	$L__BB1_16;
	mov.u32 	%r41, %ctaid.x;
	ld.const.f64 	%fd1, [deriv_consts+8];
	add.s32 	%r95, %r132, %r1;
	max.u32 	%r96, %r95, 129;
	setp.lt.u32 	%p9, %r95, 129;
	selp.u32 	%r97, 1, 0, %p9;
	add.s32 	%r98, %r95, %r97;
	sub.s32 	%r99, %r96, %r98;
	div.u32 	%r100, %r99, %r1;
	add.s32 	%r42, %r100, %r97;
	and.b32  	%r101, %r42, 3;
	setp.eq.s32 	%p10, %r101, 3;
	@%p10 bra 	$L__BB1_13;
	add.s32 	%r102, %r42, 1;
	and.b32  	%r103, %r102, 3;
	shl.b32 	%r104, %r132, 3;
	mov.u32 	%r105, _ZZ5DeriyILi1EEvPKdPdE5col_f;
	add.s32 	%r106, %r104, %r105;
	add.s32 	%r125, %r106, 16;
	shl.b32 	%r44, %r1, 3;
	mad.lo.s32 	%r124, %r132, 129, %r41;
	mul.lo.s32 	%r46, %r1, 129;
	neg.s32 	%r123, %r103;
	mad.lo.s32 	%r132, %r1, %r103, %r132;
$L__BB1_12:
	.pragma "nounroll";
	mul.wide.s32 	%rd15, %r124, 8;
	add.s64 	%rd16, %rd2, %rd15;
	ld.shared.f64 	%fd9, [%r125];
	ld.shared.f64 	%fd10, [%r125+-16];
	sub.f64 	%fd11, %fd9, %fd10;
	mul.f64 	%fd12, %fd1, %fd11;
	st.global.f64 	[%rd16], %fd12;
	add.s32 	%r125, %r125, %r44;
	add.s32 	%r124, %r124, %r46;
	add.s32 	%r123, %r123, 1;
	setp.ne.s32 	%p11, %r123, 0;
	@%p11 bra 	$L__BB1_12;
$L__BB1_13:
	setp.lt.u32 	%p12, %r42, 3;
	@%p12 bra 	$L__BB1_16;
	shl.b32 	%r56, %r1, 2;
	shl.b32 	%r107, %r132, 3;
	mov.u32 	%r108, _ZZ5DeriyILi1EEvPKdPdE5col_f;
	add.s32 	%r109, %r107, %r108;
	add.s32 	%r131, %r109, 16;
	shl.b32 	%r58, %r1, 5;
	mad.lo.s32 	%r127, %r132, 129, %r41;
	mad.lo.s32 	%r130, %r1, 129, %r127;
	mul.lo.s32 	%r60, %r1, 516;
	mad.lo.s32 	%r129, %r1, 258, %r127;
	mad.lo.s32 	%r128, %r1, 387, %r127;
	shl.b32 	%r64, %r1, 3;
$L__BB1_15:
	ld.shared.f64 	%fd13, [%r131];
	ld.shared.f64 	%fd14, [%r131+-16];
	sub.f64 	%fd15, %fd13, %fd14;
	mul.f64 	%fd16, %fd1, %fd15;
	mul.wide.s32 	%rd17, %r127, 8;
	add.s64 	%rd18, %rd2, %rd17;
	st.global.f64 	[%rd18], %fd16;
	add.s32 	%r110, %r131, %r64;
	ld.shared.f64 	%fd17, [%r110];
	ld.shared.f64 	%fd18, [%r110+-16];
	sub.f64 	%fd19, %fd17, %fd18;
	mul.f64 	%fd20, %fd1, %fd19;
	mul.wide.s32 	%rd19, %r130, 8;
	add.s64 	%rd20, %rd2, %rd19;
	st.global.f64 	[%rd20], %fd20;
	add.s32 	%r111, %r110, %r64;
	ld.shared.f64 	%fd21, [%r111];
	ld.shared.f64 	%fd22, [%r111+-16];
	sub.f64 	%fd23, %fd21, %fd22;
	mul.f64 	%fd24, %fd1, %fd23;
	mul.wide.s32 	%rd21, %r129, 8;
	add.s64 	%rd22, %rd2, %rd21;
	st.global.f64 	[%rd22], %fd24;
	add.s32 	%r112, %r111, %r64;
	ld.shared.f64 	%fd25, [%r112];
	ld.shared.f64 	%fd26, [%r112+-16];
	sub.f64 	%fd27, %fd25, %fd26;
	mul.f64 	%fd28, %fd1, %fd27;
	mul.wide.s32 	%rd23, %r128, 8;
	add.s64 	%rd24, %rd2, %rd23;
	st.global.f64 	[%rd24], %fd28;
	add.s32 	%r132, %r132, %r56;
	add.s32 	%r131, %r131, %r58;
	add.s32 	%r130, %r130, %r60;
	add.s32 	%r129, %r129, %r60;
	add.s32 	%r128, %r128, %r60;
	add.s32 	%r127, %r127, %r60;
	setp.lt.u32 	%p13, %r132, 129;
	@%p13 bra 	$L__BB1_15;
$L__BB1_16:
	ret;

}
	// .globl	_Z5DerixILi2EEvPKdPd
.visible .entry _Z5DerixILi2EEvPKdPd(
	.param .u64 .ptr .align 1 _Z5DerixILi2EEvPKdPd_param_0,
	.param .u64 .ptr .align 1 _Z5DerixILi2EEvPKdPd_param_1
)
{
	.reg .pred 	%p<14>;
	.reg .b32 	%r<127>;
	.reg .b64 	%rd<33>;
	.reg .b64 	%fd<44>;
	// demoted variable
	.shared .align 8 .b8 _ZZ5DerixILi2EEvPKdPdE5row_f[1048];
	ld.param.u64 	%rd11, [_Z5DerixILi2EEvPKdPd_param_0];
	ld.param.u64 	%rd12, [_Z5DerixILi2EEvPKdPd_param_1];
	cvta.to.global.u64 	%rd1, %rd11;
	cvta.to.global.u64 	%rd2, %rd12;
	mov.u32 	%r1, %ntid.x;
	mov.u32 	%r126, %tid.x;
	setp.gt.u32 	%p1, %r126, 128;
	@%p1 bra 	$L__BB2_7;
	mov.u32 	%r67, %ctaid.y;
	mul.lo.s32 	%r3, %r67, 129;
	add.s32 	%r68, %r126, %r1;
	max.u32 	%r69, %r68, 129;
	setp.lt.u32 	%p2, %r68, 129;
	selp.u32 	%r70, 1, 0, %p2;
	add.s32 	%r71, %r68, %r70;
	sub.s32 	%r72, %r69, %r71;
	div.u32 	%r73, %r72, %r1;
	add.s32 	%r4, %r73, %r70;
	and.b32  	%r74, %r4, 3;
	setp.eq.s32 	%p3, %r74, 3;
	mov.u32 	%r117, %r126;
	@%p3 bra 	$L__BB2_4;
	add.s32 	%r75, %r4, 1;
	and.b32  	%r76, %r75, 3;
	shl.b32 	%r77, %r126, 3;
	mov.u32 	%r78, _ZZ5DerixILi2EEvPKdPdE5row_f;
	add.s32 	%r79, %r77, %r78;
	add.s32 	%r110, %r79, 8;
	shl.b32 	%r6, %r1, 3;
	add.s32 	%r80, %r126, %r3;
	mul.wide.u32 	%rd13, %r80, 8;
	add.s64 	%rd31, %rd1, %rd13;
	mul.wide.u32 	%rd4, %r1, 8;
	neg.s32 	%r109, %r76;
	mad.lo.s32 	%r117, %r1, %r76, %r126;
$L__BB2_3:
	.pragma "nounroll";
	ld.global.f64 	%fd2, [%rd31];
	st.shared.f64 	[%r110], %fd2;
	add.s32 	%r110, %r110, %r6;
	add.s64 	%rd31, %rd31, %rd4;
	add.s32 	%r109, %r109, 1;
	setp.ne.s32 	%p4, %r109, 0;
	@%p4 bra 	$L__BB2_3;
$L__BB2_4:
	setp.lt.u32 	%p5, %r4, 3;
	@%p5 bra 	$L__BB2_7;
	shl.b32 	%r14, %r1, 2;
	shl.b32 	%r15, %r1, 3;
	shl.b32 	%r81, %r117, 3;
	mov.u32 	%r82, _ZZ5DerixILi2EEvPKdPdE5row_f;
	add.s32 	%r83, %r81, %r82;
	add.s32 	%r116, %r83, 8;
	shl.b32 	%r17, %r1, 5;
	shl.b32 	%r18, %r1, 4;
	mul.lo.s32 	%r19, %r1, 24;
	add.s32 	%r112, %r117, %r3;
	add.s32 	%r115, %r112, %r1;
	shl.b32 	%r84, %r1, 1;
	add.s32 	%r114, %r112, %r84;
	mad.lo.s32 	%r113, %r1, 3, %r112;
$L__BB2_6:
	mul.wide.u32 	%rd14, %r112, 8;
	add.s64 	%rd15, %rd1, %rd14;
	ld.global.f64 	%fd3, [%rd15];
	st.shared.f64 	[%r116], %fd3;
	mul.wide.u32 	%rd16, %r115, 8;
	add.s64 	%rd17, %rd1, %rd16;
	ld.global.f64 	%fd4, [%rd17];
	add.s32 	%r85, %r116, %r15;
	st.shared.f64 	[%r85], %fd4;
	mul.wide.u32 	%rd18, %r114, 8;
	add.s64 	%rd19, %rd1, %rd18;
	ld.global.f64 	%fd5, [%rd19];
	add.s32 	%r86, %r116, %r18;
	st.shared.f64 	[%r86], %fd5;
	mul.wide.u32 	%rd20, %r113, 8;
	add.s64 	%rd21, %rd1, %rd20;
	ld.global.f64 	%fd6, [%rd21];
	add.s32 	%r87, %r116, %r19;
	st.shared.f64 	[%r87], %fd6;
	add.s32 	%r117, %r117, %r14;
	add.s32 	%r116, %r116, %r17;
	add.s32 	%r115, %r115, %r14;
	add.s32 	%r114, %r114, %r14;
	add.s32 	%r113, %r113, %r14;
	add.s32 	%r112, %r112, %r14;
	setp.lt.u32 	%p6, %r117, 129;
	@%p6 bra 	$L__BB2_6;
$L__BB2_7:
	bar.sync 	0;
	setp.ne.s32 	%p7, %r126, 0;
	@%p7 bra 	$L__BB2_9;
	ld.shared.f64 	%fd7, [_ZZ5DerixILi2EEvPKdPdE5row_f+1032];
	st.shared.f64 	[_ZZ5DerixILi2EEvPKdPdE5row_f], %fd7;
	ld.shared.f64 	%fd8, [_ZZ5DerixILi2EEvPKdPdE5row_f+8];
	st.shared.f64 	[_ZZ5DerixILi2EEvPKdPdE5row_f+1040], %fd8;
$L__BB2_9:
	setp.gt.u32 	%p8, %r126, 128;
	bar.sync 	0;
	@%p8 bra 	$L__BB2_16;
	mov.u32 	%r88, %ctaid.y;
	mul.lo.s32 	%r36, %r88, 129;
	ld.const.f64 	%fd1, [deriv_consts+16];
	add.s32 	%r89, %r126, %r1;
	max.u32 	%r90, %r89, 129;
	setp.lt.u32 	%p9, %r89, 129;
	selp.u32 	%r91, 1, 0, %p9;
	add.s32 	%r92, %r89, %r91;
	sub.s32 	%r93, %r90, %r92;
	div.u32 	%r94, %r93, %r1;
	add.s32 	%r37, %r94, %r91;
	and.b32  	%r95, %r37, 3;
	setp.eq.s32 	%p10, %r95, 3;
	@%p10 bra 	$L__BB2_13;
	add.s32 	%r96, %r37, 1;
	and.b32  	%r97, %r96, 3;
	shl.b32 	%r98, %r126, 3;
	mov.u32 	%r99, _ZZ5DerixILi2EEvPKdPdE5row_f;
	add.s32 	%r100, %r98, %r99;
	add.s32 	%r119, %r100, 8;
	shl.b32 	%r39, %r1, 3;
	add.s32 	%r101, %r126, %r36;
	mul.wide.u32 	%rd22, %r101, 8;
	add.s64 	%rd32, %rd2, %rd22;
	mul.wide.u32 	%rd8, %r1, 8;
	neg.s32 	%r118, %r97;
	mad.lo.s32 	%r126, %r1, %r97, %r126;
$L__BB2_12:
	.pragma "nounroll";
	ld.shared.f64 	%fd9, [%r119+8];
	ld.shared.f64 	%fd10, [%r119];
	add.f64 	%fd11, %fd10, %fd10;
	sub.f64 	%fd12, %fd9, %fd11;
	ld.shared.f64 	%fd13, [%r119+-8];
	add.f64 	%fd14, %fd13, %fd12;
	mul.f64 	%fd15, %fd1, %fd14;
	st.global.f64 	[%rd32], %fd15;
	add.s32 	%r119, %r119, %r39;
	add.s64 	%rd32, %rd32, %rd8;
	add.s32 	%r118, %r118, 1;
	setp.ne.s32 	%p11, %r118, 0;
	@%p11 bra 	$L__BB2_12;
$L__BB2_13:
	setp.lt.u32 	%p12, %r37, 3;
	@%p12 bra 	$L__BB2_16;
	shl.b32 	%r47, %r1, 2;
	shl.b32 	%r102, %r126, 3;
	mov.u32 	%r103, _ZZ5DerixILi2EEvPKdPdE5row_f;
	add.s32 	%r104, %r102, %r103;
	add.s32 	%r125, %r104, 16;
	shl.b32 	%r49, %r1, 5;
	add.s32 	%r121, %r126, %r36;
	add.s32 	%r124, %r121, %r1;
	shl.b32 	%r105, %r1, 1;
	add.s32 	%r123, %r121, %r105;
	mad.lo.s32 	%r122, %r1, 3, %r121;
	shl.b32 	%r54, %r1, 3;
$L__BB2_15:
	ld.shared.f64 	%fd16, [%r125];
	ld.shared.f64 	%fd17, [%r125+-8];
	add.f64 	%fd18, %fd17, %fd17;
	sub.f64 	%fd19, %fd16, %fd18;
	ld.shared.f64 	%fd20, [%r125+-16];
	add.f64 	%fd21, %fd20, %fd19;
	mul.f64 	%fd22, %fd1, %fd21;
	mul.wide.u32 	%rd23, %r121, 8;
	add.s64 	%rd24, %rd2, %rd23;
	st.global.f64 	[%rd24], %fd22;
	add.s32 	%r106, %r125, %r54;
	ld.shared.f64 	%fd23, [%r106];
	ld.shared.f64 	%fd24, [%r106+-8];
	add.f64 	%fd25, %fd24, %fd24;
	sub.f64 	%fd26, %fd23, %fd25;
	ld.shared.f64 	%fd27, [%r106+-16];
	add.f64 	%fd28, %fd27, %fd26;
	mul.f64 	%fd29, %fd1, %fd28;
	mul.wide.u32 	%rd25, %r124, 8;
	add.s64 	%rd26, %rd2, %rd25;
	st.global.f64 	[%rd26], %fd29;
	add.s32 	%r107, %r106, %r54;
	ld.shared.f64 	%fd30, [%r107];
	ld.shared.f64 	%fd31, [%r107+-8];
	add.f64 	%fd32, %fd31, %fd31;
	sub.f64 	%fd33, %fd30, %fd32;
	ld.shared.f64 	%fd34, [%r107+-16];
	add.f64 	%fd35, %fd34, %fd33;
	mul.f64 	%fd36, %fd1, %fd35;
	mul.wide.u32 	%rd27, %r123, 8;
	add.s64 	%rd28, %rd2, %rd27;
	st.global.f64 	[%rd28], %fd36;
	add.s32 	%r108, %r107, %r54;
	ld.shared.f64 	%fd37, [%r108];
	ld.shared.f64 	%fd38, [%r108+-8];
	add.f64 	%fd39, %fd38, %fd38;
	sub.f64 	%fd40, %fd37, %fd39;
	ld.shared.f64 	%fd41, [%r108+-16];
	add.f64 	%fd42, %fd41, %fd40;
	mul.f64 	%fd43, %fd1, %fd42;
	mul.wide.u32 	%rd29, %r122, 8;
	add.s64 	%rd30, %rd2, %rd29;
	st.global.f64 	[%rd30], %fd43;
	add.s32 	%r126, %r126, %r47;
	add.s32 	%r125, %r125, %r49;
	add.s32 	%r124, %r124, %r47;
	add.s32 	%r123, %r123, %r47;
	add.s32 	%r122, %r122, %r47;
	add.s32 	%r121, %r121, %r47;
	setp.lt.u32 	%p13, %r126, 129;
	@%p13 bra 	$L__BB2_15;
$L__BB2_16:
	ret;

}
	// .globl	_Z5DeriyILi2EEvPKdPd
.visible .entry _Z5DeriyILi2EEvPKdPd(
	.param .u64 .ptr .align 1 _Z5DeriyILi2EEvPKdPd_param_0,
	.param .u64 .ptr .align 1 _Z5DeriyILi2EEvPKdPd_param_1
)
{
	.reg .pred 	%p<14>;
	.reg .b32 	%r<133>;
	.reg .b64 	%rd<25>;
	.reg .b64 	%fd<44>;
	// demoted variable
	.shared .align 8 .b8 _ZZ5DeriyILi2EEvPKdPdE5col_f[1048];
	ld.param.u64 	%rd3, [_Z5DeriyILi2EEvPKdPd_param_0];
	ld.param.u64 	%rd4, [_Z5DeriyILi2EEvPKdPd_param_1];
	cvta.to.global.u64 	%rd1, %rd3;
	cvta.to.global.u64 	%rd2, %rd4;
	mov.u32 	%r1, %ntid.x;
	mov.u32 	%r132, %tid.x;
	setp.gt.u32 	%p1, %r132, 128;
	@%p1 bra 	$L__BB3_7;
	mov.u32 	%r3, %ctaid.x;
	add.s32 	%r77, %r132, %r1;
	max.u32 	%r78, %r77, 129;
	setp.lt.u32 	%p2, %r77, 129;
	selp.u32 	%r79, 1, 0, %p2;
	add.s32 	%r80, %r77, %r79;
	sub.s32 	%r81, %r78, %r80;
	div.u32 	%r82, %r81, %r1;
	add.s32 	%r4, %r82, %r79;
	and.b32  	%r83, %r4, 3;
	setp.eq.s32 	%p3, %r83, 3;
	mov.u32 	%r122, %r132;
	@%p3 bra 	$L__BB3_4;
	add.s32 	%r84, %r4, 1;
	and.b32  	%r85, %r84, 3;
	shl.b32 	%r86, %r132, 3;
	mov.u32 	%r87, _ZZ5DeriyILi2EEvPKdPdE5col_f;
	add.s32 	%r88, %r86, %r87;
	add.s32 	%r115, %r88, 8;
	shl.b32 	%r6, %r1, 3;
	mad.lo.s32 	%r114, %r132, 129, %r3;
	mul.lo.s32 	%r8, %r1, 129;
	neg.s32 	%r113, %r85;
	mad.lo.s32 	%r122, %r1, %r85, %r132;
$L__BB3_3:
	.pragma "nounroll";
	mul.wide.s32 	%rd5, %r114, 8;
	add.s64 	%rd6, %rd1, %rd5;
	ld.global.f64 	%fd2, [%rd6];
	st.shared.f64 	[%r115], %fd2;
	add.s32 	%r115, %r115, %r6;
	add.s32 	%r114, %r114, %r8;
	add.s32 	%r113, %r113, 1;
	setp.ne.s32 	%p4, %r113, 0;
	@%p4 bra 	$L__BB3_3;
$L__BB3_4:
	setp.lt.u32 	%p5, %r4, 3;
	@%p5 bra 	$L__BB3_7;
	shl.b32 	%r18, %r1, 2;
	shl.b32 	%r19, %r1, 3;
	shl.b32 	%r89, %r122, 3;
	mov.u32 	%r90, _ZZ5DeriyILi2EEvPKdPdE5col_f;
	add.s32 	%r91, %r89, %r90;
	add.s32 	%r121, %r91, 8;
	shl.b32 	%r21, %r1, 5;
	shl.b32 	%r22, %r1, 4;
	mul.lo.s32 	%r23, %r1, 24;
	mad.lo.s32 	%r117, %r122, 129, %r3;
	mad.lo.s32 	%r120, %r1, 129, %r117;
	mul.lo.s32 	%r25, %r1, 516;
	mad.lo.s32 	%r119, %r1, 258, %r117;
	mad.lo.s32 	%r118, %r1, 387, %r117;
$L__BB3_6:
	mul.wide.s32 	%rd7, %r117, 8;
	add.s64 	%rd8, %rd1, %rd7;
	ld.global.f64 	%fd3, [%rd8];
	st.shared.f64 	[%r121], %fd3;
	mul.wide.s32 	%rd9, %r120, 8;
	add.s64 	%rd10, %rd1, %rd9;
	ld.global.f64 	%fd4, [%rd10];
	add.s32 	%r92, %r121, %r19;
	st.shared.f64 	[%r92], %fd4;
	mul.wide.s32 	%rd11, %r119, 8;
	add.s64 	%rd12, %rd1, %rd11;
	ld.global.f64 	%fd5, [%rd12];
	add.s32 	%r93, %r121, %r22;
	st.shared.f64 	[%r93], %fd5;
	mul.wide.s32 	%rd13, %r118, 8;
	add.s64 	%rd14, %rd1, %rd13;
	ld.global.f64 	%fd6, [%rd14];
	add.s32 	%r94, %r121, %r23;
	st.shared.f64 	[%r94], %fd6;
	add.s32 	%r122, %r122, %r18;
	add.s32 	%r121, %r121, %r21;
	add.s32 	%r120, %r120, %r25;
	add.s32 	%r119, %r119, %r25;
	add.s32 	%r118, %r118, %r25;
	add.s32 	%r117, %r117, %r25;
	setp.lt.u32 	%p6, %r122, 129;
	@%p6 bra 	$L__BB3_6;
$L__BB3_7:
	bar.sync 	0;
	setp.ne.s32 	%p7, %r132, 0;
	@%p7 bra 	$L__BB3_9;
	ld.shared.f64 	%fd7, [_ZZ5DeriyILi2EEvPKdPdE5col_f+1032];
	st.shared.f64 	[_ZZ5DeriyILi2EEvPKdPdE5col_f], %fd7;
	ld.shared.f64 	%fd8, [_ZZ5DeriyILi2EEvPKdPdE5col_f+8];
	st.shared.f64 	[_ZZ5DeriyILi2EEvPKdPdE5col_f+1040], %fd8;
$L__BB3_9:
	setp.gt.u32 	%p8, %r132, 128;
	bar.sync 	0;
	@%p8 bra 	$L__BB3_16;
	mov.u32 	%r41, %ctaid.x;
	ld.const.f64 	%fd1, [deriv_consts+24];
	add.s32 	%r95, %r132, %r1;
	max.u32 	%r96, %r95, 129;
	setp.lt.u32 	%p9, %r95, 129;
	selp.u32 	%r97, 1, 0, %p9;
	add.s32 	%r98, %r95, %r97;
	sub.s32 	%r99, %r96, %r98;
	div.u32 	%r100, %r99, %r1;
	add.s32 	%r42, %r100, %r97;
	and.b32  	%r101, %r42, 3;
	setp.eq.s32 	%p10, %r101, 3;
	@%p10 bra 	$L__BB3_13;
	add.s32 	%r102, %r42, 1;
	and.b32  	%r103, %r102, 3;
	shl.b32 	%r104, %r132, 3;
	mov.u32 	%r105, _ZZ5DeriyILi2EEvPKdPdE5col_f;
	add.s32 	%r106, %r104, %r105;
	add.s32 	%r125, %r106, 8;
	shl.b32 	%r44, %r1, 3;
	mad.lo.s32 	%r124, %r132, 129, %r41;
	mul.lo.s32 	%r46, %r1, 129;
	neg.s32 	%r123, %r103;
	mad.lo.s32 	%r132, %r1, %r103, %r132;
$L__BB3_12:
	.pragma "nounroll";
	mul.wide.s32 	%rd15, %r124, 8;
	add.s64 	%rd16, %rd2, %rd15;
	ld.shared.f64 	%fd9, [%r125+8];
	ld.shared.f64 	%fd10, [%r125];
	add.f64 	%fd11, %fd10, %fd10;
	sub.f64 	%fd12, %fd9, %fd11;
	ld.shared.f64 	%fd13, [%r125+-8];
	add.f64 	%fd14, %fd13, %fd12;
	mul.f64 	%fd15, %fd1, %fd14;
	st.global.f64 	[%rd16], %fd15;
	add.s32 	%r125, %r125, %r44;
	add.s32 	%r124, %r124, %r46;
	add.s32 	%r123, %r123, 1;
	setp.ne.s32 	%p11, %r123, 0;
	@%p11 bra 	$L__BB3_12;
$L__BB3_13:
	setp.lt.u32 	%p12, %r42, 3;
	@%p12 bra 	$L__BB3_16;
	shl.b32 	%r56, %r1, 2;
	shl.b32 	%r107, %r132, 3;
	mov.u32 	%r108, _ZZ5DeriyILi2EEvPKdPdE5col_f;
	add.s32 	%r109, %r107, %r108;
	add.s32 	%r131, %r109, 16;
	shl.b32 	%r58, %r1, 5;
	mad.lo.s32 	%r127, %r132, 129, %r41;
	mad.lo.s32 	%r130, %r1, 129, %r127;
	mul.lo.s32 	%r60, %r1, 516;
	mad.lo.s32 	%r129, %r1, 258, %r127;
	mad.lo.s32 	%r128, %r1, 387, %r127;
	shl.b32 	%r64, %r1, 3;
$L__BB3_15:
	ld.shared.f64 	%fd16, [%r131];
	ld.shared.f64 	%fd17, [%r131+-8];
	add.f64 	%fd18, %fd17, %fd17;
	sub.f64 	%fd19, %fd16, %fd18;
	ld.shared.f64 	%fd20, [%r131+-16];
	add.f64 	%fd21, %fd20, %fd19;
	mul.f64 	%fd22, %fd1, %fd21;
	mul.wide.s32 	%rd17, %r127, 8;
	add.s64 	%rd18, %rd2, %rd17;
	st.global.f64 	[%rd18], %fd22;
	add.s32 	%r110, %r131, %r64;
	ld.shared.f64 	%fd23, [%r110];
	ld.shared.f64 	%fd24, [%r110+-8];
	add.f64 	%fd25, %fd24, %fd24;
	sub.f64 	%fd26, %fd23, %fd25;
	ld.shared.f64 	%fd27, [%r110+-16];
	add.f64 	%fd28, %fd27, %fd26;
	mul.f64 	%fd29, %fd1, %fd28;
	mul.wide.s32 	%rd19, %r130, 8;
	add.s64 	%rd20, %rd2, %rd19;
	st.global.f64 	[%rd20], %fd29;
	add.s32 	%r111, %r110, %r64;
	ld.shared.f64 	%fd30, [%r111];
	ld.shared.f64 	%fd31, [%r111+-8];
	add.f64 	%fd32, %fd31, %fd31;
	sub.f64 	%fd33, %fd30, %fd32;
	ld.shared.f64 	%fd34, [%r111+-16];
	add.f64 	%fd35, %fd34, %fd33;
	mul.f64 	%fd36, %fd1, %fd35;
	mul.wide.s32 	%rd21, %r129, 8;
	add.s64 	%rd22, %rd2, %rd21;
	st.global.f64 	[%rd22], %fd36;
	add.s32 	%r112, %r111, %r64;
	ld.shared.f64 	%fd37, [%r112];
	ld.shared.f64 	%fd38, [%r112+-8];
	add.f64 	%fd39, %fd38, %fd38;
	sub.f64 	%fd40, %fd37, %fd39;
	ld.shared.f64 	%fd41, [%r112+-16];
	add.f64 	%fd42, %fd41, %fd40;
	mul.f64 	%fd43, %fd1, %fd42;
	mul.wide.s32 	%rd23, %r128, 8;
	add.s64 	%rd24, %rd2, %rd23;
	st.global.f64 	[%rd24], %fd43;
	add.s32 	%r132, %r132, %r56;
	add.s32 	%r131, %r131, %r58;
	add.s32 	%r130, %r130, %r60;
	add.s32 	%r129, %r129, %r60;
	add.s32 	%r128, %r128, %r60;
	add.s32 	%r127, %r127, %r60;
	setp.lt.u32 	%p13, %r132, 129;
	@%p13 bra 	$L__BB3_15;
$L__BB3_16:
	ret;

}
	// .globl	_Z7AveragePKdPd
.visible .entry _Z7AveragePKdPd(
	.param .u64 .ptr .align 1 _Z7AveragePKdPd_param_0,
	.param .u64 .ptr .align 1 _Z7AveragePKdPd_param_1
)
{
	.reg .pred 	%p<6>;
	.reg .b32 	%r<31>;
	.reg .b64 	%rd<8>;
	.reg .b64 	%fd<24>;
	// demoted variable
	.shared .align 8 .b8 _ZZ7AveragePKdPdE9shrd_temp[1032];
	ld.param.u64 	%rd3, [_Z7AveragePKdPd_param_0];
	ld.param.u64 	%rd4, [_Z7AveragePKdPd_param_1];
	mov.u32 	%r1, %tid.x;
	setp.gt.u32 	%p1, %r1, 128;
	@%p1 bra 	$L__BB4_6;
	mov.u32 	%r2, %ntid.x;
	mad.lo.s32 	%r25, %r1, 129, 129;
	mul.lo.s32 	%r4, %r2, 129;
	cvta.to.global.u64 	%rd5, %rd3;
	add.s64 	%rd1, %rd5, 16;
	mov.u32 	%r26, %r1;
$L__BB4_2:
	mul.lo.s32 	%r28, %r26, 129;
	sub.s32 	%r27, %r28, %r25;
	mov.f64 	%fd22, 0d0000000000000000;
$L__BB4_3:
	mul.wide.u32 	%rd6, %r28, 8;
	add.s64 	%rd2, %rd1, %rd6;
	ld.global.f64 	%fd8, [%rd2+-16];
	add.f64 	%fd2, %fd22, %fd8;
	setp.eq.s32 	%p2, %r27, -1;
	@%p2 bra 	$L__BB4_5;
	ld.global.f64 	%fd9, [%rd2+-8];
	add.f64 	%fd10, %fd2, %fd9;
	ld.global.f64 	%fd11, [%rd2];
	add.f64 	%fd12, %fd10, %fd11;
	ld.global.f64 	%fd13, [%rd2+8];
	add.f64 	%fd22, %fd12, %fd13;
	add.s32 	%r28, %r28, 4;
	add.s32 	%r27, %r27, 4;
	bra.uni 	$L__BB4_3;
$L__BB4_5:
	shl.b32 	%r19, %r26, 3;
	mov.u32 	%r20, _ZZ7AveragePKdPdE9shrd_temp;
	add.s32 	%r21, %r20, %r19;
	st.shared.f64 	[%r21], %fd2;
	add.s32 	%r26, %r26, %r2;
	setp.lt.u32 	%p3, %r26, 129;
	add.s32 	%r25, %r25, %r4;
	@%p3 bra 	$L__BB4_2;
$L__BB4_6:
	bar.sync 	0;
	setp.ne.s32 	%p4, %r1, 0;
	@%p4 bra 	$L__BB4_11;
	mov.u32 	%r24, _ZZ7AveragePKdPdE9shrd_temp;
	add.s32 	%r29, %r24, 16;
	mov.f64 	%fd23, 0d0000000000000000;
	mov.b32 	%r30, 16;
$L__BB4_8:
	ld.shared.f64 	%fd15, [%r29+-16];
	add.f64 	%fd5, %fd15, %fd23;
	setp.eq.s32 	%p5, %r30, 1040;
	@%p5 bra 	$L__BB4_10;
	ld.shared.f64 	%fd16, [%r29+-8];
	add.f64 	%fd17, %fd16, %fd5;
	ld.shared.f64 	%fd18, [%r29];
	add.f64 	%fd19, %fd18, %fd17;
	ld.shared.f64 	%fd20, [%r29+8];
	add.f64 	%fd23, %fd20, %fd19;
	add.s32 	%r30, %r30, 32;
	add.s32 	%r29, %r29, 32;
	bra.uni 	$L__BB4_8;
$L__BB4_10:
	div.rn.f64 	%fd21, %fd5, 0d40D0404000000000;
	cvta.to.global.u64 	%rd7, %rd4;
	st.global.f64 	[%rd7], %fd21;
$L__BB4_11:
	ret;

}
	// .globl	_Z9SubFluxx1PKdS0_S0_PdS1_S1_
.visible .entry _Z9SubFluxx1PKdS0_S0_PdS1_S1_(
	.param .u64 .ptr .align 1 _Z9SubFluxx1PKdS0_S0_PdS1_S1__param_0,
	.param .u64 .ptr .align 1 _Z9SubFluxx1PKdS0_S0_PdS1_S1__param_1,
	.param .u64 .ptr .align 1 _Z9SubFluxx1PKdS0_S0_PdS1_S1__param_2,
	.param .u64 .ptr .align 1 _Z9SubFluxx1PKdS0_S0_PdS1_S1__param_3,
	.param .u64 .ptr .align 1 _Z9SubFluxx1PKdS0_S0_PdS1_S1__param_4,
	.param .u64 .ptr .align 1 _Z9SubFluxx1PKdS0_S0_PdS1_S1__param_5
)
{
	.reg .pred 	%p<2>;
	.reg .b32 	%r<5>;
	.reg .b64 	%rd<20>;
	.reg .b64 	%fd<10>;

	ld.param.u64 	%rd1, [_Z9SubFluxx1PKdS0_S0_PdS1_S1__param_0];
	ld.param.u64 	%rd2, [_Z9SubFluxx1PKdS0_S0_PdS1_S1__param_1];
	ld.param.u64 	%rd3, [_Z9SubFluxx1PKdS0_S0_PdS1_S1__param_2];
	ld.param.u64 	%rd4, [_Z9SubFluxx1PKdS0_S0_PdS1_S1__param_3];
	ld.param.u64 	%rd5, [_Z9SubFluxx1PKdS0_S0_PdS1_S1__param_4];
	ld.param.u64 	%rd6, [_Z9SubFluxx1PKdS0_S0_PdS1_S1__param_5];
	mov.u32 	%r2, %ntid.x;
	mov.u32 	%r3, %ctaid.x;
	mov.u32 	%r4, %tid.x;
	mad.lo.s32 	%r1, %r2, %r3, %r4;
	setp.gt.s32 	%p1, %r1, 16640;
	@%p1 bra 	$L__BB5_2;
	cvta.to.global.u64 	%rd7, %rd5;
	cvta.to.global.u64 	%rd8, %rd6;
	cvta.to.global.u64 	%rd9, %rd4;
	cvta.to.global.u64 	%rd10, %rd3;
	cvta.to.global.u64 	%rd11, %rd1;
	cvta.to.global.u64 	%rd12, %rd2;
	mul.wide.s32 	%rd13, %r1, 8;
	add.s64 	%rd14, %rd7, %rd13;
	ld.global.f64 	%fd1, [%rd14];
	neg.f64 	%fd2, %fd1;
	add.s64 	%rd15, %rd8, %rd13;
	ld.global.f64 	%fd3, [%rd15];
	sub.f64 	%fd4, %fd2, %fd3;
	add.s64 	%rd16, %rd9, %rd13;
	st.global.f64 	[%rd16], %fd4;
	add.s64 	%rd17, %rd10, %rd13;
	ld.global.f64 	%fd5, [%rd17];
	add.s64 	%rd18, %rd11, %rd13;
	ld.global.f64 	%fd6, [%rd18];
	mul.f64 	%fd7, %fd5, %fd6;
	st.global.f64 	[%rd14], %fd7;
	add.s64 	%rd19, %rd12, %rd13;
	ld.global.f64 	%fd8, [%rd19];
	mul.f64 	%fd9, %fd5, %fd8;
	st.global.f64 	[%rd15], %fd9;
$L__BB5_2:
	ret;

}
	// .globl	_Z9SubFluxx2ddPKdS0_S0_S0_S0_S0_S0_S0_S0_S0_S0_PdS1_S1_S1_
.visible .entry _Z9SubFluxx2ddPKdS0_S0_S0_S0_S0_S0_S0_S0_S0_S0_PdS1_S1_S1_(
	.param .f64 _Z9SubFluxx2ddPKdS0_S0_S0_S0_S0_S0_S0_S0_S0_S0_PdS1_S1_S1__param_0,
	.param .f64 _Z9SubFluxx2ddPKdS0_S0_S0_S0_S0_S0_S0_S0_S0_S0_PdS1_S1_S1__param_1,
	.param .u64 .ptr .align 1 _Z9SubFluxx2ddPKdS0_S0_S0_S0_S0_S0_S0_S0_S0_S0_PdS1_S1_S1__param_2,
	.param .u64 .ptr .align 1 _Z9SubFluxx2ddPKdS0_S0_S0_S0_S0_S0_S0_S0_S0_S0_PdS1_S1_S1__param_3,
	.param .u64 .ptr .align 1 _Z9SubFluxx2ddPKdS0_S0_S0_S0_S0_S0_S0_S0_S0_S0_PdS1_S1_S1__param_4,
	.param .u64 .ptr .align 1 _Z9SubFluxx2ddPKdS0_S0_S0_S0_S0_S0_S0_S0_S0_S0_PdS1_S1_S1__param_5,
	.param .u64 .ptr .align 1 _Z9SubFluxx2ddPKdS0_S0_S0_S0_S0_S0_S0_S0_S0_S0_PdS1_S1_S1__param_6,
	.param .u64 .ptr .align 1 _Z9SubFluxx2ddPKdS0_S0_S0_S0_S0_S0_S0_S0_S0_S0_PdS1_S1_S1__param_7,
	.param .u64 .ptr .align 1 _Z9SubFluxx2ddPKdS0_S0_S0_S0_S0_S0_S0_S0_S0_S0_PdS1_S1_S1__param_8,
	.param .u64 .ptr .align 1 _Z9SubFluxx2ddPKdS0_S0_S0_S0_S0_S0_S0_S0_S0_S0_PdS1_S1_S1__param_9,
	.param .u64 .ptr .align 1 _Z9SubFluxx2ddPKdS0_S0_S0_S0_S0_S0_S0_S0_S0_S0_PdS1_S1_S1__param_10,
	.param .u64 .ptr .align 1 _Z9SubFluxx2ddPKdS0_S0_S0_S0_S0_S0_S0_S0_S0_S0_PdS1_S1_S1__param_11,
	.param .u64 .ptr .align 1 _Z9SubFluxx2ddPKdS0_S0_S0_S0_S0_S0_S0_S0_S0_S0_PdS1_S1_S1__param_12,
	.param .u64 .ptr .align 1 _Z9SubFluxx2ddPKdS0_S0_S0_S0_S0_S0_S0_S0_S0_S0_PdS1_S1_S1__param_13,
	.param .u64 .ptr .align 1 _Z9SubFluxx2ddPKdS0_S0_S0_S0_S0_S0_S0_S0_S0_S0_PdS1_S1_S1__param_14,
	.param .u64 .ptr .align 1 _Z9SubFluxx2ddPKdS0_S0_S0_S0_S0_S0_S0_S0_S0_S0_PdS1_S1_S1__param_15,
	.param .u64 .ptr .align 1 _Z9SubFluxx2ddPKdS0_S0_S0_S0_S0_S0_S0_S0_S0_S0_PdS1_S1_S1__param_16
)
{
	.reg .pred 	%p<2>;
	.reg .b32 	%r<5>;
	.reg .b64 	%rd<48>;
	.reg .b64 	%fd<27>;

	ld.param.f64 	%fd2, [_Z9SubFluxx2ddPKdS0_S0_S0_S0_S0_S0_S0_S0_S0_S0_PdS1_S1_S1__param_1];
	ld.param.u64 	%rd2, [_Z9SubFluxx2ddPKdS0_S0_S0_S0_S0_S0_S0_S0_S0_S0_PdS1_S1_S1__param_3];
	ld.param.u64 	%rd3, [_Z9SubFluxx2ddPKdS0_S0_S0_S0_S0_S0_S0_S0_S0_S0_PdS1_S1_S1__param_4];
	ld.param.u64 	%rd4, [_Z9SubFluxx2ddPKdS0_S0_S0_S0_S0_S0_S0_S0_S0_S0_PdS1_S1_S1__param_5];
	ld.param.u64 	%rd5, [_Z9SubFluxx2ddPKdS0_S0_S0_S0_S0_S0_S0_S0_S0_S0_PdS1_S1_S1__param_6];
	ld.param.u64 	%rd6, [_Z9SubFluxx2ddPKdS0_S0_S0_S0_S0_S0_S0_S0_S0_S0_PdS1_S1_S1__param_7];
	ld.param.u64 	%rd7, [_Z9SubFluxx2ddPKdS0_S0_S0_S0_S0_S0_S0_S0_S0_S0_PdS1_S1_S1__param_8];
	ld.param.u64 	%rd8, [_Z9SubFluxx2ddPKdS0_S0_S0_S0_S0_S0_S0_S0_S0_S0_PdS1_S1_S1__param_9];
	ld.param.u64 	%rd9, [_Z9SubFluxx2ddPKdS0_S0_S0_S0_S0_S0_S0_S0_S0_S0_PdS1_S1_S1__param_10];
	ld.param.u64 	%rd10, [_Z9SubFluxx2ddPKdS0_S0_S0_S0_S0_S0_S0_S0_S0_S0_PdS1_S1_S1__param_11];
	ld.param.u64 	%rd11, [_Z9SubFluxx2ddPKdS0_S0_S0_S0_S0_S0_S0_S0_S0_S0_PdS1_S1_S1__param_12];
	ld.param.u64 	%rd12, [_Z9SubFluxx2ddPKdS0_S0_S0_S0_S0_S0_S0_S0_S0_S0_PdS1_S1_S1__param_13];
	ld.param.u64 	%rd13, [_Z9SubFluxx2ddPKdS0_S0_S0_S0_S0_S0_S0_S0_S0_S0_PdS1_S1_S1__param_14];
	ld.param.u64 	%rd14, [_Z9SubFluxx2ddPKdS0_S0_S0_S0_S0_S0_S0_S0_S0_S0_PdS1_S1_S1__param_15];
	ld.param.u64 	%rd15, [_Z9SubFluxx2ddPKdS0_S0_S0_S0_S0_S0_S0_S0_S0_S0_PdS1_S1_S1__param_16];
	mov.u32 	%r2, %ntid.x;
	mov.u32 	%r3, %ctaid.x;
	mov.u32 	%r4, %tid.x;
	mad.lo.s32 	%r1, %r2, %r3, %r4;
	setp.gt.s32 	%p1, %r1, 16640;
	@%p1 bra 	$L__BB6_2;
	ld.param.u64 	%rd47, [_Z9SubFluxx2ddPKdS0_S0_S0_S0_S0_S0_S0_S0_S0_S0_PdS1_S1_S1__param_2];
	ld.param.f64 	%fd26, [_Z9SubFluxx2ddPKdS0_S0_S0_S0_S0_S0_S0_S0_S0_S0_PdS1_S1_S1__param_0];
	cvta.to.global.u64 	%rd16, %rd4;
	cvta.to.global.u64 	%rd17, %rd5;
	cvta.to.global.u64 	%rd18, %rd6;
	cvta.to.global.u64 	%rd19, %rd14;
	cvta.to.global.u64 	%rd20, %rd47;
	cvta.to.global.u64 	%rd21, %rd2;
	cvta.to.global.u64 	%rd22, %rd3;
	cvta.to.global.u64 	%rd23, %rd7;
	cvta.to.global.u64 	%rd24, %rd8;
	cvta.to.global.u64 	%rd25, %rd15;
	cvta.to.global.u64 	%rd26, %rd9;
	cvta.to.global.u64 	%rd27, %rd10;
	cvta.to.global.u64 	%rd28, %rd12;
	cvta.to.global.u64 	%rd29, %rd11;
	cvta.to.global.u64 	%rd30, %rd13;
	mul.wide.s32 	%rd31, %r1, 8;
	add.s64 	%rd32, %rd16, %rd31;
	ld.global.f64 	%fd3, [%rd32];
	add.s64 	%rd33, %rd17, %rd31;
	ld.global.f64 	%fd4, [%rd33];
	fma.rn.f64 	%fd5, %fd3, 0d3FF5555555555555, %fd4;
	add.s64 	%rd34, %rd18, %rd31;
	ld.global.f64 	%fd6, [%rd34];
	fma.rn.f64 	%fd7, %fd6, 0d3FD5555555555555, %fd5;
	mul.f64 	%fd8, %fd26, %fd7;
	add.s64 	%rd35, %rd19, %rd31;
	st.global.f64 	[%rd35], %fd8;
	add.s64 	%rd36, %rd20, %rd31;
	ld.global.f64 	%fd9, [%rd36];
	neg.f64 	%fd10, %fd9;
	add.s64 	%rd37, %rd21, %rd31;
	ld.global.f64 	%fd11, [%rd37];
	sub.f64 	%fd12, %fd10, %fd11;
	add.s64 	%rd38, %rd22, %rd31;
	ld.global.f64 	%fd13, [%rd38];
	sub.f64 	%fd14, %fd12, %fd13;
	add.f64 	%fd15, %fd8, %fd14;
	add.s64 	%rd39, %rd23, %rd31;
	ld.global.f64 	%fd16, [%rd39];
	mul.f64 	%fd17, %fd2, %fd16;
	add.s64 	%rd40, %rd24, %rd31;
	ld.global.f64 	%fd18, [%rd40];
	mul.f64 	%fd19, %fd17, %fd18;
	sub.f64 	%fd20, %fd15, %fd19;
	add.s64 	%rd41, %rd25, %rd31;
	st.global.f64 	[%rd41], %fd20;
	add.s64 	%rd42, %rd26, %rd31;
	ld.global.f64 	%fd21, [%rd42];
	add.s64 	%rd43, %rd27, %rd31;
	ld.global.f64 	%fd22, [%rd43];
	mul.f64 	%fd23, %fd21, %fd22;
	add.s64 	%rd44, %rd28, %rd31;
	st.global.f64 	[%rd44], %fd23;
	add.s64 	%rd45, %rd29, %rd31;
	ld.global.f64 	%fd24, [%rd45];
	mul.f64 	%fd25, %fd21, %fd24;
	add.s64 	%rd46, %rd30, %rd31;
	st.global.f64 	[%rd46], %fd25;
$L__BB6_2:
	ret;

}
	// .globl	_Z9SubFluxx3ddPKdS0_S0_S0_S0_S0_S0_S0_PdS1_
.visible .entry _Z9SubFluxx3ddPKdS0_S0_S0_S0_S0_S0_S0_PdS1_(
	.param .f64 _Z9SubFluxx3ddPKdS0_S0_S0_S0_S0_S0_S0_PdS1__param_0,
	.param .f64 _Z9SubFluxx3ddPKdS0_S0_S0_S0_S0_S0_S0_PdS1__param_1,
	.param .u64 .ptr .align 1 _Z9SubFluxx3ddPKdS0_S0_S0_S0_S0_S0_S0_PdS1__param_2,
	.param .u64 .ptr .align 1 _Z9SubFluxx3ddPKdS0_S0_S0_S0_S0_S0_S0_PdS1__param_3,
	.param .u64 .ptr .align 1 _Z9SubFluxx3ddPKdS0_S0_S0_S0_S0_S0_S0_PdS1__param_4,
	.param .u64 .ptr .align 1 _Z9SubFluxx3ddPKdS0_S0_S0_S0_S0_S0_S0_PdS1__param_5,
	.param .u64 .ptr .align 1 _Z9SubFluxx3ddPKdS0_S0_S0_S0_S0_S0_S0_PdS1__param_6,
	.param .u64 .ptr .align 1 _Z9SubFluxx3ddPKdS0_S0_S0_S0_S0_S0_S0_PdS1__param_7,
	.param .u64 .ptr .align 1 _Z9SubFluxx3ddPKdS0_S0_S0_S0_S0_S0_S0_PdS1__param_8,
	.param .u64 .ptr .align 1 _Z9SubFluxx3ddPKdS0_S0_S0_S0_S0_S0_S0_PdS1__param_9,
	.param .u64 .ptr .align 1 _Z9SubFluxx3ddPKdS0_S0_S0_S0_S0_S0_S0_PdS1__param_10,
	.param .u64 .ptr .align 1 _Z9SubFluxx3ddPKdS0_S0_S0_S0_S0_S0_S0_PdS1__param_11
)
{
	.reg .pred 	%p<2>;
	.reg .b32 	%r<5>;
	.reg .b64 	%rd<35>;
	.reg .b64 	%fd<22>;

	ld.param.f64 	%fd2, [_Z9SubFluxx3ddPKdS0_S0_S0_S0_S0_S0_S0_PdS1__param_1];
	ld.param.u64 	%rd2, [_Z9SubFluxx3ddPKdS0_S0_S0_S0_S0_S0_S0_PdS1__param_3];
	ld.param.u64 	%rd3, [_Z9SubFluxx3ddPKdS0_S0_S0_S0_S0_S0_S0_PdS1__param_4];
	ld.param.u64 	%rd6, [_Z9SubFluxx3ddPKdS0_S0_S0_S0_S0_S0_S0_PdS1__param_7];
	ld.param.u64 	%rd7, [_Z9SubFluxx3ddPKdS0_S0_S0_S0_S0_S0_S0_PdS1__param_8];
	ld.param.u64 	%rd8, [_Z9SubFluxx3ddPKdS0_S0_S0_S0_S0_S0_S0_PdS1__param_9];
	ld.param.u64 	%rd9, [_Z9SubFluxx3ddPKdS0_S0_S0_S0_S0_S0_S0_PdS1__param_10];
	ld.param.u64 	%rd10, [_Z9SubFluxx3ddPKdS0_S0_S0_S0_S0_S0_S0_PdS1__param_11];
	mov.u32 	%r2, %ntid.x;
	mov.u32 	%r3, %ctaid.x;
	mov.u32 	%r4, %tid.x;
	mad.lo.s32 	%r1, %r2, %r3, %r4;
	setp.gt.s32 	%p1, %r1, 16640;
	@%p1 bra 	$L__BB7_2;
	ld.param.u64 	%rd34, [_Z9SubFluxx3ddPKdS0_S0_S0_S0_S0_S0_S0_PdS1__param_6];
	ld.param.u64 	%rd33, [_Z9SubFluxx3ddPKdS0_S0_S0_S0_S0_S0_S0_PdS1__param_5];
	ld.param.u64 	%rd32, [_Z9SubFluxx3ddPKdS0_S0_S0_S0_S0_S0_S0_PdS1__param_2];
	ld.param.f64 	%fd21, [_Z9SubFluxx3ddPKdS0_S0_S0_S0_S0_S0_S0_PdS1__param_0];
	cvta.to.global.u64 	%rd11, %rd33;
	cvta.to.global.u64 	%rd12, %rd34;
	cvta.to.global.u64 	%rd13, %rd6;
	cvta.to.global.u64 	%rd14, %rd32;
	cvta.to.global.u64 	%rd15, %rd2;
	cvta.to.global.u64 	%rd16, %rd3;
	cvta.to.global.u64 	%rd17, %rd7;
	cvta.to.global.u64 	%rd18, %rd8;
	cvta.to.global.u64 	%rd19, %rd10;
	cvta.to.global.u64 	%rd20, %rd9;
	mul.wide.s32 	%rd21, %r1, 8;
	add.s64 	%rd22, %rd11, %rd21;
	ld.global.f64 	%fd3, [%rd22];
	add.s64 	%rd23, %rd12, %rd21;
	ld.global.f64 	%fd4, [%rd23];
	fma.rn.f64 	%fd5, %fd4, 0d3FF5555555555555, %fd3;
	add.s64 	%rd24, %rd13, %rd21;
	ld.global.f64 	%fd6, [%rd24];
	fma.rn.f64 	%fd7, %fd6, 0d3FD5555555555555, %fd5;
	mul.f64 	%fd8, %fd21, %fd7;
	add.s64 	%rd25, %rd14, %rd21;
	ld.global.f64 	%fd9, [%rd25];
	neg.f64 	%fd10, %fd9;
	add.s64 	%rd26, %rd15, %rd21;
	ld.global.f64 	%fd11, [%rd26];
	sub.f64 	%fd12, %fd10, %fd11;
	add.s64 	%rd27, %rd16, %rd21;
	ld.global.f64 	%fd13, [%rd27];
	sub.f64 	%fd14, %fd12, %fd13;
	add.f64 	%fd15, %fd8, %fd14;
	add.s64 	%rd28, %rd17, %rd21;
	ld.global.f64 	%fd16, [%rd28];
	mul.f64 	%fd17, %fd2, %fd16;
	add.s64 	%rd29, %rd18, %rd21;
	ld.global.f64 	%fd18, [%rd29];
	mul.f64 	%fd19, %fd17, %fd18;
	sub.f64 	%fd20, %fd15, %fd19;
	add.s64 	%rd30, %rd19, %rd21;
	st.global.f64 	[%rd30], %fd20;
	add.s64 	%rd31, %rd20, %rd21;
	st.global.f64 	[%rd31], %fd8;
$L__BB7_2:
	ret;

}
	// .globl	_Z9SubFluxx4ddPKdS0_S0_S0_S0_S0_S0_S0_Pd
.visible .entry _Z9SubFluxx4ddPKdS0_S0_S0_S0_S0_S0_S0_Pd(
	.param .f64 _Z9SubFluxx4ddPKdS0_S0_S0_S0_S0_S0_S0_Pd_param_0,
	.param .f64 _Z9SubFluxx4ddPKdS0_S0_S0_S0_S0_S0_S0_Pd_param_1,
	.param .u64 .ptr .align 1 _Z9SubFluxx4ddPKdS0_S0_S0_S0_S0_S0_S0_Pd_param_2,
	.param .u64 .ptr .align 1 _Z9SubFluxx4ddPKdS0_S0_S0_S0_S0_S0_S0_Pd_param_3,
	.param .u64 .ptr .align 1 _Z9SubFluxx4ddPKdS0_S0_S0_S0_S0_S0_S0_Pd_param_4,
	.param .u64 .ptr .align 1 _Z9SubFluxx4ddPKdS0_S0_S0_S0_S0_S0_S0_Pd_param_5,
	.param .u64 .ptr .align 1 _Z9SubFluxx4ddPKdS0_S0_S0_S0_S0_S0_S0_Pd_param_6,
	.param .u64 .ptr .align 1 _Z9SubFluxx4ddPKdS0_S0_S0_S0_S0_S0_S0_Pd_param_7,
	.param .u64 .ptr .align 1 _Z9SubFluxx4ddPKdS0_S0_S0_S0_S0_S0_S0_Pd_param_8,
	.param .u64 .ptr .align 1 _Z9SubFluxx4ddPKdS0_S0_S0_S0_S0_S0_S0_Pd_param_9,
	.param .u64 .ptr .align 1 _Z9SubFluxx4ddPKdS0_S0_S0_S0_S0_S0_S0_Pd_param_10
)
{
	.reg .pred 	%p<2>;
	.reg .b32 	%r<5>;
	.reg .b64 	%rd<30>;
	.reg .b64 	%fd<21>;

	ld.param.f64 	%fd2, [_Z9SubFluxx4ddPKdS0_S0_S0_S0_S0_S0_S0_Pd_param_1];
	ld.param.u64 	%rd2, [_Z9SubFluxx4ddPKdS0_S0_S0_S0_S0_S0_S0_Pd_param_3];
	ld.param.u64 	%rd3, [_Z9SubFluxx4ddPKdS0_S0_S0_S0_S0_S0_S0_Pd_param_4];
	ld.param.u64 	%rd4, [_Z9SubFluxx4ddPKdS0_S0_S0_S0_S0_S0_S0_Pd_param_5];
	ld.param.u64 	%rd5, [_Z9SubFluxx4ddPKdS0_S0_S0_S0_S0_S0_S0_Pd_param_6];
	ld.param.u64 	%rd6, [_Z9SubFluxx4ddPKdS0_S0_S0_S0_S0_S0_S0_Pd_param_7];
	ld.param.u64 	%rd7, [_Z9SubFluxx4ddPKdS0_S0_S0_S0_S0_S0_S0_Pd_param_8];
	ld.param.u64 	%rd8, [_Z9SubFluxx4ddPKdS0_S0_S0_S0_S0_S0_S0_Pd_param_9];
	ld.param.u64 	%rd9, [_Z9SubFluxx4ddPKdS0_S0_S0_S0_S0_S0_S0_Pd_param_10];
	mov.u32 	%r2, %ntid.x;
	mov.u32 	%r3, %ctaid.x;
	mov.u32 	%r4, %tid.x;
	mad.lo.s32 	%r1, %r2, %r3, %r4;
	setp.gt.s32 	%p1, %r1, 16640;
	@%p1 bra 	$L__BB8_2;
	ld.param.u64 	%rd29, [_Z9SubFluxx4ddPKdS0_S0_S0_S0_S0_S0_S0_Pd_param_2];
	ld.param.f64 	%fd20, [_Z9SubFluxx4ddPKdS0_S0_S0_S0_S0_S0_S0_Pd_param_0];
	cvta.to.global.u64 	%rd10, %rd5;
	cvta.to.global.u64 	%rd11, %rd29;
	cvta.to.global.u64 	%rd12, %rd6;
	cvta.to.global.u64 	%rd13, %rd2;
	cvta.to.global.u64 	%rd14, %rd3;
	cvta.to.global.u64 	%rd15, %rd4;
	cvta.to.global.u64 	%rd16, %rd8;
	cvta.to.global.u64 	%rd17, %rd7;
	cvta.to.global.u64 	%rd18, %rd9;
	mul.wide.s32 	%rd19, %r1, 8;
	add.s64 	%rd20, %rd10, %rd19;
	ld.global.f64 	%fd3, [%rd20];
	neg.f64 	%fd4, %fd3;
	add.s64 	%rd21, %rd11, %rd19;
	ld.global.f64 	%fd5, [%rd21];
	mul.f64 	%fd6, %fd5, %fd4;
	add.s64 	%rd22, %rd12, %rd19;
	ld.global.f64 	%fd7, [%rd22];
	add.s64 	%rd23, %rd13, %rd19;
	ld.global.f64 	%fd8, [%rd23];
	mul.f64 	%fd9, %fd7, %fd8;
	sub.f64 	%fd10, %fd6, %fd9;
	add.s64 	%rd24, %rd14, %rd19;
	ld.global.f64 	%fd11, [%rd24];
	add.s64 	%rd25, %rd15, %rd19;
	ld.global.f64 	%fd12, [%rd25];
	add.f64 	%fd13, %fd11, %fd12;
	fma.rn.f64 	%fd14, %fd2, %fd13, %fd10;
	add.s64 	%rd26, %rd16, %rd19;
	ld.global.f64 	%fd15, [%rd26];
	mul.f64 	%fd16, %fd20, %fd15;
	add.s64 	%rd27, %rd17, %rd19;
	ld.global.f64 	%fd17, [%rd27];
	mul.f64 	%fd18, %fd16, %fd17;
	sub.f64 	%fd19, %fd14, %fd18;
	add.s64 	%rd28, %rd18, %rd19;
	st.global.f64 	[%rd28], %fd19;
$L__BB8_2:
	ret;

}
	// .globl	_Z9SubFluxx5dPKdS0_S0_S0_S0_S0_PdS1_S1_S1_S1_
.visible .entry _Z9SubFluxx5dPKdS0_S0_S0_S0_S0_PdS1_S1_S1_S1_(
	.param .f64 _Z9SubFluxx5dPKdS0_S0_S0_S0_S0_PdS1_S1_S1_S1__param_0,
	.param .u64 .ptr .align 1 _Z9SubFluxx5dPKdS0_S0_S0_S0_S0_PdS1_S1_S1_S1__param_1,
	.param .u64 .ptr .align 1 _Z9SubFluxx5dPKdS0_S0_S0_S0_S0_PdS1_S1_S1_S1__param_2,
	.param .u64 .ptr .align 1 _Z9SubFluxx5dPKdS0_S0_S0_S0_S0_PdS1_S1_S1_S1__param_3,
	.param .u64 .ptr .align 1 _Z9SubFluxx5dPKdS0_S0_S0_S0_S0_PdS1_S1_S1_S1__param_4,
	.param .u64 .ptr .align 1 _Z9SubFluxx5dPKdS0_S0_S0_S0_S0_PdS1_S1_S1_S1__param_5,
	.param .u64 .ptr .align 1 _Z9SubFluxx5dPKdS0_S0_S0_S0_S0_PdS1_S1_S1_S1__param_6,
	.param .u64 .ptr .align 1 _Z9SubFluxx5dPKdS0_S0_S0_S0_S0_PdS1_S1_S1_S1__param_7,
	.param .u64 .ptr .align 1 _Z9SubFluxx5dPKdS0_S0_S0_S0_S0_PdS1_S1_S1_S1__param_8,
	.param .u64 .ptr .align 1 _Z9SubFluxx5dPKdS0_S0_S0_S0_S0_PdS1_S1_S1_S1__param_9,
	.param .u64 .ptr .align 1 _Z9SubFluxx5dPKdS0_S0_S0_S0_S0_PdS1_S1_S1_S1__param_10,
	.param .u64 .ptr .align 1 _Z9SubFluxx5dPKdS0_S0_S0_S0_S0_PdS1_S1_S1_S1__param_11
)
{
	.reg .pred 	%p<2>;
	.reg .b32 	%r<5>;
	.reg .b64 	%rd<40>;
	.reg .b64 	%fd<28>;

	ld.param.u64 	%rd1, [_Z9SubFluxx5dPKdS0_S0_S0_S0_S0_PdS1_S1_S1_S1__param_1];
	ld.param.u64 	%rd3, [_Z9SubFluxx5dPKdS0_S0_S0_S0_S0_PdS1_S1_S1_S1__param_3];
	ld.param.u64 	%rd4, [_Z9SubFluxx5dPKdS0_S0_S0_S0_S0_PdS1_S1_S1_S1__param_4];
	ld.param.u64 	%rd7, [_Z9SubFluxx5dPKdS0_S0_S0_S0_S0_PdS1_S1_S1_S1__param_7];
	ld.param.u64 	%rd8, [_Z9SubFluxx5dPKdS0_S0_S0_S0_S0_PdS1_S1_S1_S1__param_8];
	ld.param.u64 	%rd9, [_Z9SubFluxx5dPKdS0_S0_S0_S0_S0_PdS1_S1_S1_S1__param_9];
	mov.u32 	%r2, %ntid.x;
	mov.u32 	%r3, %ctaid.x;
	mov.u32 	%r4, %tid.x;
	mad.lo.s32 	%r1, %r2, %r3, %r4;
	setp.gt.s32 	%p1, %r1, 16640;
	@%p1 bra 	$L__BB9_2;
	ld.param.u64 	%rd39, [_Z9SubFluxx5dPKdS0_S0_S0_S0_S0_PdS1_S1_S1_S1__param_11];
	ld.param.u64 	%rd38, [_Z9SubFluxx5dPKdS0_S0_S0_S0_S0_PdS1_S1_S1_S1__param_10];
	ld.param.u64 	%rd37, [_Z9SubFluxx5dPKdS0_S0_S0_S0_S0_PdS1_S1_S1_S1__param_6];
	ld.param.u64 	%rd36, [_Z9SubFluxx5dPKdS0_S0_S0_S0_S0_PdS1_S1_S1_S1__param_5];
	ld.param.u64 	%rd35, [_Z9SubFluxx5dPKdS0_S0_S0_S0_S0_PdS1_S1_S1_S1__param_2];
	ld.param.f64 	%fd27, [_Z9SubFluxx5dPKdS0_S0_S0_S0_S0_PdS1_S1_S1_S1__param_0];
	cvta.to.global.u64 	%rd12, %rd7;
	cvta.to.global.u64 	%rd13, %rd8;
	cvta.to.global.u64 	%rd14, %rd9;
	cvta.to.global.u64 	%rd15, %rd38;
	cvta.to.global.u64 	%rd16, %rd1;
	cvta.to.global.u64 	%rd17, %rd35;
	cvta.to.global.u64 	%rd18, %rd37;
	cvta.to.global.u64 	%rd19, %rd36;
	cvta.to.global.u64 	%rd20, %rd3;
	cvta.to.global.u64 	%rd21, %rd4;
	cvta.to.global.u64 	%rd22, %rd39;
	mul.wide.s32 	%rd23, %r1, 8;
	add.s64 	%rd24, %rd12, %rd23;
	ld.global.f64 	%fd2, [%rd24];
	add.s64 	%rd25, %rd13, %rd23;
	ld.global.f64 	%fd3, [%rd25];
	add.s64 	%rd26, %rd14, %rd23;
	ld.global.f64 	%fd4, [%rd26];
	add.s64 	%rd27, %rd15, %rd23;
	ld.global.f64 	%fd5, [%rd27];
	add.s64 	%rd28, %rd16, %rd23;
	ld.global.f64 	%fd6, [%rd28];
	add.s64 	%rd29, %rd17, %rd23;
	ld.global.f64 	%fd7, [%rd29];
	add.s64 	%rd30, %rd18, %rd23;
	ld.global.f64 	%fd8, [%rd30];
	add.s64 	%rd31, %rd19, %rd23;
	ld.global.f64 	%fd9, [%rd31];
	add.s64 	%rd32, %rd20, %rd23;
	ld.global.f64 	%fd10, [%rd32];
	add.s64 	%rd33, %rd21, %rd23;
	ld.global.f64 	%fd11, [%rd33];
	mul.f64 	%fd12, %fd7, %fd11;
	fma.rn.f64 	%fd13, %fd6, %fd10, %fd12;
	mul.f64 	%fd14, %fd3, %fd3;
	fma.rn.f64 	%fd15, %fd2, %fd2, %fd14;
	fma.rn.f64 	%fd16, %fd15, 0d4000000000000000, %fd13;
	add.f64 	%fd17, %fd2, %fd3;
	mul.f64 	%fd18, %fd17, 0dBFE5555555555555;
	fma.rn.f64 	%fd19, %fd17, %fd18, %fd16;
	add.f64 	%fd20, %fd4, %fd5;
	fma.rn.f64 	%fd21, %fd20, %fd20, %fd19;
	mul.f64 	%fd22, %fd27, %fd21;
	add.s64 	%rd34, %rd22, %rd23;
	st.global.f64 	[%rd34], %fd22;
	mul.f64 	%fd23, %fd6, %fd8;
	st.global.f64 	[%rd24], %fd23;
	mul.f64 	%fd24, %fd6, %fd9;
	st.global.f64 	[%rd25], %fd24;
	mul.f64 	%fd25, %fd7, %fd8;
	st.global.f64 	[%rd26], %fd25;
	mul.f64 	%fd26, %fd7, %fd9;
	st.global.f64 	[%rd27], %fd26;
$L__BB9_2:
	ret;

}
	// .globl	_Z9SubFluxx6dPKdS0_S0_S0_S0_S0_Pd
.visible .entry _Z9SubFluxx6dPKdS0_S0_S0_S0_S0_Pd(
	.param .f64 _Z9SubFluxx6dPKdS0_S0_S0_S0_S0_Pd_param_0,
	.param .u64 .ptr .align 1 _Z9SubFluxx6dPKdS0_S0_S0_S0_S0_Pd_param_1,
	.param .u64 .ptr .align 1 _Z9SubFluxx6dPKdS0_S0_S0_S0_S0_Pd_param_2,
	.param .u64 .ptr .align 1 _Z9SubFluxx6dPKdS0_S0_S0_S0_S0_Pd_param_3,
	.param .u64 .ptr .align 1 _Z9SubFluxx6dPKdS0_S0_S0_S0_S0_Pd_param_4,
	.param .u64 .ptr .align 1 _Z9SubFluxx6dPKdS0_S0_S0_S0_S0_Pd_param_5,
	.param .u64 .ptr .align 1 _Z9SubFluxx6dPKdS0_S0_S0_S0_S0_Pd_param_6,
	.param .u64 .ptr .align 1 _Z9SubFluxx6dPKdS0_S0_S0_S0_S0_Pd_param_7
)
{
	.reg .pred 	%p<2>;
	.reg .b32 	%r<5>;
	.reg .b64 	%rd<24>;
	.reg .b64 	%fd<16>;

	ld.param.u64 	%rd1, [_Z9SubFluxx6dPKdS0_S0_S0_S0_S0_Pd_param_1];
	ld.param.u64 	%rd3, [_Z9SubFluxx6dPKdS0_S0_S0_S0_S0_Pd_param_3];
	ld.param.u64 	%rd4, [_Z9SubFluxx6dPKdS0_S0_S0_S0_S0_Pd_param_4];
	ld.param.u64 	%rd5, [_Z9SubFluxx6dPKdS0_S0_S0_S0_S0_Pd_param_5];
	ld.param.u64 	%rd6, [_Z9SubFluxx6dPKdS0_S0_S0_S0_S0_Pd_param_6];
	ld.param.u64 	%rd7, [_Z9SubFluxx6dPKdS0_S0_S0_S0_S0_Pd_param_7];
	mov.u32 	%r2, %ntid.x;
	mov.u32 	%r3, %ctaid.x;
	mov.u32 	%r4, %tid.x;
	mad.lo.s32 	%r1, %r2, %r3, %r4;
	setp.gt.s32 	%p1, %r1, 16640;
	@%p1 bra 	$L__BB10_2;
	ld.param.u64 	%rd23, [_Z9SubFluxx6dPKdS0_S0_S0_S0_S0_Pd_param_2];
	ld.param.f64 	%fd15, [_Z9SubFluxx6dPKdS0_S0_S0_S0_S0_Pd_param_0];
	cvta.to.global.u64 	%rd8, %rd7;
	cvta.to.global.u64 	%rd9, %rd1;
	cvta.to.global.u64 	%rd10, %rd23;
	cvta.to.global.u64 	%rd11, %rd3;
	cvta.to.global.u64 	%rd12, %rd4;
	cvta.to.global.u64 	%rd13, %rd5;
	cvta.to.global.u64 	%rd14, %rd6;
	mul.wide.s32 	%rd15, %r1, 8;
	add.s64 	%rd16, %rd8, %rd15;
	ld.global.f64 	%fd2, [%rd16];
	add.s64 	%rd17, %rd9, %rd15;
	ld.global.f64 	%fd3, [%rd17];
	sub.f64 	%fd4, %fd2, %fd3;
	add.s64 	%rd18, %rd10, %rd15;
	ld.global.f64 	%fd5, [%rd18];
	sub.f64 	%fd6, %fd4, %fd5;
	add.s64 	%rd19, %rd11, %rd15;
	ld.global.f64 	%fd7, [%rd19];
	sub.f64 	%fd8, %fd6, %fd7;
	add.s64 	%rd20, %rd12, %rd15;
	ld.global.f64 	%fd9, [%rd20];
	sub.f64 	%fd10, %fd8, %fd9;
	add.s64 	%rd21, %rd13, %rd15;
	ld.global.f64 	%fd11, [%rd21];
	add.s64 	%rd22, %rd14, %rd15;
	ld.global.f64 	%fd12, [%rd22];
	add.f64 	%fd13, %fd11, %fd12;
	fma.rn.f64 	%fd14, %fd15, %fd13, %fd10;
	st.global.f64 	[%rd16], %fd14;
$L__BB10_2:
	ret;

}
	// .globl	_Z5AdamsPKdPdS1_
.visible .entry _Z5AdamsPKdPdS1_(
	.param .u64 .ptr .align 1 _Z5AdamsPKdPdS1__param_0,
	.param .u64 .ptr .align 1 _Z5AdamsPKdPdS1__param_1,
	.param .u64 .ptr .align 1 _Z5AdamsPKdPdS1__param_2
)
{
	.reg .pred 	%p<2>;
	.reg .b32 	%r<5>;
	.reg .b64 	%rd<11>;
	.reg .b64 	%fd<10>;

	ld.param.u64 	%rd1, [_Z5AdamsPKdPdS1__param_0];
	ld.param.u64 	%rd2, [_Z5AdamsPKdPdS1__param_1];
	ld.param.u64 	%rd3, [_Z5AdamsPKdPdS1__param_2];
	mov.u32 	%r2, %ntid.x;
	mov.u32 	%r3, %ctaid.x;
	mov.u32 	%r4, %tid.x;
	mad.lo.s32 	%r1, %r2, %r3, %r4;
	setp.gt.s32 	%p1, %r1, 16640;
	@%p1 bra 	$L__BB11_2;
	cvta.to.global.u64 	%rd4, %rd1;
	cvta.to.global.u64 	%rd5, %rd2;
	cvta.to.global.u64 	%rd6, %rd3;
	mul.wide.s32 	%rd7, %r1, 8;
	add.s64 	%rd8, %rd4, %rd7;
	ld.global.f64 	%fd1, [%rd8];
	ld.const.f64 	%fd2, [adams_consts];
	mul.f64 	%fd3, %fd1, %fd2;
	ld.const.f64 	%fd4, [adams_consts+8];
	add.s64 	%rd9, %rd5, %rd7;
	ld.global.f64 	%fd5, [%rd9];
	mul.f64 	%fd6, %fd4, %fd5;
	sub.f64 	%fd7, %fd3, %fd6;
	add.s64 	%rd10, %rd6, %rd7;
	ld.global.f64 	%fd8, [%rd10];
	add.f64 	%fd9, %fd8, %fd7;
	st.global.f64 	[%rd10], %fd9;
	st.global.f64 	[%rd9], %fd1;
$L__BB11_2:
	ret;

}
	// .globl	_Z5EtattPKdS0_S0_S0_PdS1_S1_S1_
.visible .entry _Z5EtattPKdS0_S0_S0_PdS1_S1_S1_(
	.param .u64 .ptr .align 1 _Z5EtattPKdS0_S0_S0_PdS1_S1_S1__param_0,
	.param .u64 .ptr .align 1 _Z5EtattPKdS0_S0_S0_PdS1_S1_S1__param_1,
	.param .u64 .ptr .align 1 _Z5EtattPKdS0_S0_S0_PdS1_S1_S1__param_2,
	.param .u64 .ptr .align 1 _Z5EtattPKdS0_S0_S0_PdS1_S1_S1__param_3,
	.param .u64 .ptr .align 1 _Z5EtattPKdS0_S0_S0_PdS1_S1_S1__param_4,
	.param .u64 .ptr .align 1 _Z5EtattPKdS0_S0_S0_PdS1_S1_S1__param_5,
	.param .u64 .ptr .align 1 _Z5EtattPKdS0_S0_S0_PdS1_S1_S1__param_6,
	.param .u64 .ptr .align 1 _Z5EtattPKdS0_S0_S0_PdS1_S1_S1__param_7
)
{
	.reg .pred 	%p<2>;
	.reg .b32 	%r<5>;
	.reg .b64 	%rd<27>;
	.reg .b64 	%fd<16>;

	ld.param.u64 	%rd2, [_Z5EtattPKdS0_S0_S0_PdS1_S1_S1__param_1];
	ld.param.u64 	%rd3, [_Z5EtattPKdS0_S0_S0_PdS1_S1_S1__param_2];
	ld.param.u64 	%rd4, [_Z5EtattPKdS0_S0_S0_PdS1_S1_S1__param_3];
	ld.param.u64 	%rd5, [_Z5EtattPKdS0_S0_S0_PdS1_S1_S1__param_4];
	ld.param.u64 	%rd6, [_Z5EtattPKdS0_S0_S0_PdS1_S1_S1__param_5];
	ld.param.u64 	%rd7, [_Z5EtattPKdS0_S0_S0_PdS1_S1_S1__param_6];
	ld.param.u64 	%rd8, [_Z5EtattPKdS0_S0_S0_PdS1_S1_S1__param_7];
	mov.u32 	%r2, %ntid.x;
	mov.u32 	%r3, %ctaid.x;
	mov.u32 	%r4, %tid.x;
	mad.lo.s32 	%r1, %r2, %r3, %r4;
	setp.gt.s32 	%p1, %r1, 16640;
	@%p1 bra 	$L__BB12_2;
	ld.param.u64 	%rd26, [_Z5EtattPKdS0_S0_S0_PdS1_S1_S1__param_0];
	cvta.to.global.u64 	%rd9, %rd26;
	cvta.to.global.u64 	%rd10, %rd2;
	cvta.to.global.u64 	%rd11, %rd3;
	cvta.to.global.u64 	%rd12, %rd4;
	cvta.to.global.u64 	%rd13, %rd8;
	cvta.to.global.u64 	%rd14, %rd7;
	cvta.to.global.u64 	%rd15, %rd5;
	cvta.to.global.u64 	%rd16, %rd6;
	mul.wide.s32 	%rd17, %r1, 8;
	add.s64 	%rd18, %rd9, %rd17;
	ld.global.f64 	%fd1, [%rd18];
	rcp.rn.f64 	%fd2, %fd1;
	add.s64 	%rd19, %rd10, %rd17;
	ld.global.f64 	%fd3, [%rd19];
	add.s64 	%rd20, %rd11, %rd17;
	ld.global.f64 	%fd4, [%rd20];
	mul.f64 	%fd5, %fd2, %fd3;
	mul.f64 	%fd6, %fd2, %fd4;
	ld.const.f64 	%fd7, [etatt_consts];
	add.s64 	%rd21, %rd12, %rd17;
	ld.global.f64 	%fd8, [%rd21];
	mul.f64 	%fd9, %fd4, %fd6;
	fma.rn.f64 	%fd10, %fd3, %fd5, %fd9;
	fma.rn.f64 	%fd11, %fd10, 0dBFE0000000000000, %fd8;
	mul.f64 	%fd12, %fd7, %fd11;
	ld.const.f64 	%fd13, [etatt_consts+8];
	mul.f64 	%fd14, %fd2, %fd13;
	mul.f64 	%fd15, %fd14, %fd12;
	add.s64 	%rd22, %rd13, %rd17;
	st.global.f64 	[%rd22], %fd15;
	add.s64 	%rd23, %rd14, %rd17;
	st.global.f64 	[%rd23], %fd12;
	add.s64 	%rd24, %rd15, %rd17;
	st.global.f64 	[%rd24], %fd5;
	add.s64 	%rd25, %rd16, %rd17;
	st.global.f64 	[%rd25], %fd6;
$L__BB12_2:
	ret;

}
	// .globl	_Z16PrintAveragesGpuiPKd
.visible .entry _Z16PrintAveragesGpuiPKd(
	.param .u32 _Z16PrintAveragesGpuiPKd_param_0,
	.param .u64 .ptr .align 1 _Z16PrintAveragesGpuiPKd_param_1
)
{
	.local .align 16 .b8 	__local_depot13[32];
	.reg .b64 	%SP;
	.reg .b64 	%SPL;
	.reg .b32 	%r<4>;
	.reg .b64 	%rd<7>;
	.reg .b64 	%fd<4>;

	mov.u64 	%SPL, __local_depot13;
	cvta.local.u64 	%SP, %SPL;
	ld.param.u32 	%r1, [_Z16PrintAveragesGpuiPKd_param_0];
	ld.param.u64 	%rd1, [_Z16PrintAveragesGpuiPKd_param_1];
	cvta.to.global.u64 	%rd2, %rd1;
	add.u64 	%rd3, %SP, 0;
	add.u64 	%rd4, %SPL, 0;
	ld.global.f64 	%fd1, [%rd2];
	ld.global.f64 	%fd2, [%rd2+8];
	ld.global.f64 	%fd3, [%rd2+16];
	st.local.u32 	[%rd4], %r1;
	st.local.f64 	[%rd4+8], %fd1;
	st.local.v2.f64 	[%rd4+16], {%fd2, %fd3};
	mov.u64 	%rd5, $str;
	cvta.global.u64 	%rd6, %rd5;
	{ // callseq 0, 0
	.param .b64 param0;
	st.param.b64 	[param0], %rd6;
	.param .b64 param1;
	st.param.b64 	[param1], %rd3;
	.param .b32 retval0;
	call.uni (retval0), 
	vprintf, 
	(
	param0, 
	param1
	);
	ld.param.b32 	%r2, [retval0];
	} // callseq 0
	ret;

}


// ===== COMPILED SASS (sm_100) =====

	.target	sm_100

	.elftype	@"ET_EXEC"


//--------------------- .note.nv.tkinfo           --------------------------
	.section	.note.nv.tkinfo,"",@"SHT_NOTE"
	.sectionflags	@"SHF_NOTE_NV_TKINFO"
	.tkinfo
        /*0018*/ 	.word	0x00000002
        /*0030*/ 	.string	""
        /*0030*/ 	.string	"ptxas"
        /*0030*/ 	.string	"Cuda compilation tools, release 13.0, V13.0.88"
        /*0030*/ 	.string	"Build cuda_13.0.r13.0/compiler.36424714_0"
        /*0030*/ 	.string	"-arch sm_100 -m 64 "



//--------------------- .note.nv.cuinfo           --------------------------
	.section	.note.nv.cuinfo,"",@"SHT_NOTE"
	.sectionflags	@"SHF_NOTE_NV_CUINFO"
        /*0018*/ 	.short	0x0002
        /*001a*/ 	.short	0x0064
        /*001c*/ 	.short	0x0082
	.zero		2


//--------------------- .nv.info                  --------------------------
	.section	.nv.info,"",@"SHT_CUDA_INFO"
	.align	4


	//----- nvinfo : EIATTR_REGCOUNT
	.align		4
        /*0000*/ 	.byte	0x04, 0x2f
        /*0002*/ 	.short	(.L_5 - .L_4)
	.align		4
.L_4:
        /*0004*/ 	.word	index@(_Z5DerixILi1EEvPKdPd)
        /*0008*/ 	.word	0x00000020


	//----- nvinfo : EIATTR_FRAME_SIZE
	.align		4
.L_5:
        /*000c*/ 	.byte	0x04, 0x11
        /*000e*/ 	.short	(.L_7 - .L_6)
	.align		4
.L_6:
        /*0010*/ 	.word	index@(_Z5DerixILi1EEvPKdPd)
        /*0014*/ 	.word	0x00000000


	//----- nvinfo : EIATTR_REGCOUNT
	.align		4
.L_7:
        /*0018*/ 	.byte	0x04, 0x2f
        /*001a*/ 	.short	(.L_9 - .L_8)
	.align		4
.L_8:
        /*001c*/ 	.word	index@(_Z5DeriyILi1EEvPKdPd)
        /*0020*/ 	.word	0x00000020


	//----- nvinfo : EIATTR_FRAME_SIZE
	.align		4
.L_9:
        /*0024*/ 	.byte	0x04, 0x11
        /*0026*/ 	.short	(.L_11 - .L_10)
	.align		4
.L_10:
        /*0028*/ 	.word	index@(_Z5DeriyILi1EEvPKdPd)
        /*002c*/ 	.word	0x00000000


	//----- nvinfo : EIATTR_REGCOUNT
	.align		4
.L_11:
        /*0030*/ 	.byte	0x04, 0x2f
        /*0032*/ 	.short	(.L_13 - .L_12)
	.align		4
.L_12:
        /*0034*/ 	.word	index@(_Z5DerixILi2EEvPKdPd)
        /*0038*/ 	.word	0x00000020


	//----- nvinfo : EIATTR_FRAME_SIZE
	.align		4
.L_13:
        /*003c*/ 	.byte	0x04, 0x11
        /*003e*/ 	.short	(.L_15 - .L_14)
	.align		4
.L_14:
        /*0040*/ 	.word	index@(_Z5DerixILi2EEvPKdPd)
        /*0044*/ 	.word	0x00000000


	//----- nvinfo : EIATTR_REGCOUNT
	.align		4
.L_15:
        /*0048*/ 	.byte	0x04, 0x2f
        /*004a*/ 	.short	(.L_17 - .L_16)
	.align		4
.L_16:
        /*004c*/ 	.word	index@(_Z5DeriyILi2EEvPKdPd)
        /*0050*/ 	.word	0x00000020


	//----- nvinfo : EIATTR_FRAME_SIZE
	.align		4
.L_17:
        /*0054*/ 	.byte	0x04, 0x11
        /*0056*/ 	.short	(.L_19 - .L_18)
	.align		4
.L_18:
        /*0058*/ 	.word	index@(_Z5DeriyILi2EEvPKdPd)
        /*005c*/ 	.word	0x00000000


	//----- nvinfo : EIATTR_REGCOUNT
	.align		4
.L_19:
        /*0060*/ 	.byte	0x04, 0x2f
        /*0062*/ 	.short	(.L_21 - .L_20)
	.align		4
.L_20:
        /*0064*/ 	.word	index@(_Z7AveragePKdPd)
        /*0068*/ 	.word	0x00000020


	//----- nvinfo : EIATTR_FRAME_SIZE
	.align		4
.L_21:
        /*006c*/ 	.byte	0x04, 0x11
        /*006e*/ 	.short	(.L_23 - .L_22)
	.align		4
.L_22:
        /*0070*/ 	.word	index@($__internal_1_$__cuda_sm20_div_rn_f64_full)
        /*0074*/ 	.word	0x00000000


	//----- nvinfo : EIATTR_FRAME_SIZE
	.align		4
.L_23:
        /*0078*/ 	.byte	0x04, 0x11
        /*007a*/ 	.short	(.L_25 - .L_24)
	.align		4
.L_24:
        /*007c*/ 	.word	index@(_Z7AveragePKdPd)
        /*0080*/ 	.word	0x00000000


	//----- nvinfo : EIATTR_REGCOUNT
	.align		4
.L_25:
        /*0084*/ 	.byte	0x04, 0x2f
        /*0086*/ 	.short	(.L_27 - .L_26)
	.align		4
.L_26:
        /*0088*/ 	.word	index@(_Z9SubFluxx1PKdS0_S0_PdS1_S1_)
        /*008c*/ 	.word	0x00000016


	//----- nvinfo : EIATTR_FRAME_SIZE
	.align		4
.L_27:
        /*0090*/ 	.byte	0x04, 0x11
        /*0092*/ 	.short	(.L_29 - .L_28)
	.align		4
.L_28:
        /*0094*/ 	.word	index@(_Z9SubFluxx1PKdS0_S0_PdS1_S1_)
        /*0098*/ 	.word	0x00000000


	//----- nvinfo : EIATTR_REGCOUNT
	.align		4
.L_29:
        /*009c*/ 	.byte	0x04, 0x2f
        /*009e*/ 	.short	(.L_31 - .L_30)
	.align		4
.L_30:
        /*00a0*/ 	.word	index@(_Z9SubFluxx2ddPKdS0_S0_S0_S0_S0_S0_S0_S0_S0_S0_PdS1_S1_S1_)
        /*00a4*/ 	.word	0x00000018


	//----- nvinfo : EIATTR_FRAME_SIZE
	.align		4
.L_31:
        /*00a8*/ 	.byte	0x04, 0x11
        /*00aa*/ 	.short	(.L_33 - .L_32)
	.align		4
.L_32:
        /*00ac*/ 	.word	index@(_Z9SubFluxx2ddPKdS0_S0_S0_S0_S0_S0_S0_S0_S0_S0_PdS1_S1_S1_)
        /*00b0*/ 	.word	0x00000000


	//----- nvinfo : EIATTR_REGCOUNT
	.align		4
.L_33:
        /*00b4*/ 	.byte	0x04, 0x2f
        /*00b6*/ 	.short	(.L_35 - .L_34)
	.align		4
.L_34:
        /*00b8*/ 	.word	index@(_Z9SubFluxx3ddPKdS0_S0_S0_S0_S0_S0_S0_PdS1_)
        /*00bc*/ 	.word	0x00000018


	//----- nvinfo : EIATTR_FRAME_SIZE
	.align		4
.L_35:
        /*00c0*/ 	.byte	0x04, 0x11
        /*00c2*/ 	.short	(.L_37 - .L_36)
	.align		4
.L_36:
        /*00c4*/ 	.word	index@(_Z9SubFluxx3ddPKdS0_S0_S0_S0_S0_S0_S0_PdS1_)
        /*00c8*/ 	.word	0x00000000


	//----- nvinfo : EIATTR_REGCOUNT
	.align		4
.L_37:
        /*00cc*/ 	.byte	0x04, 0x2f
        /*00ce*/ 	.short	(.L_39 - .L_38)
	.align		4
.L_38:
        /*00d0*/ 	.word	index@(_Z9SubFluxx4ddPKdS0_S0_S0_S0_S0_S0_S0_Pd)
        /*00d4*/ 	.word	0x0000001a


	//----- nvinfo : EIATTR_FRAME_SIZE
	.align		4
.L_39:
        /*00d8*/ 	.byte	0x04, 0x11
        /*00da*/ 	.short	(.L_41 - .L_40)
	.align		4
.L_40:
        /*00dc*/ 	.word	index@(_Z9SubFluxx4ddPKdS0_S0_S0_S0_S0_S0_S0_Pd)
        /*00e0*/ 	.word	0x00000000


	//----- nvinfo : EIATTR_REGCOUNT
	.align		4
.L_41:
        /*00e4*/ 	.byte	0x04, 0x2f
        /*00e6*/ 	.short	(.L_43 - .L_42)
	.align		4
.L_42:
        /*00e8*/ 	.word	index@(_Z9SubFluxx5dPKdS0_S0_S0_S0_S0_PdS1_S1_S1_S1_)
        /*00ec*/ 	.word	0x0000001e


	//----- nvinfo : EIATTR_FRAME_SIZE
	.align		4
.L_43:
        /*00f0*/ 	.byte	0x04, 0x11
        /*00f2*/ 	.short	(.L_45 - .L_44)
	.align		4
.L_44:
        /*00f4*/ 	.word	index@(_Z9SubFluxx5dPKdS0_S0_S0_S0_S0_PdS1_S1_S1_S1_)
        /*00f8*/ 	.word	0x00000000


	//----- nvinfo : EIATTR_REGCOUNT
	.align		4
.L_45:
        /*00fc*/ 	.byte	0x04, 0x2f
        /*00fe*/ 	.short	(.L_47 - .L_46)
	.align		4
.L_46:
        /*0100*/ 	.word	index@(_Z9SubFluxx6dPKdS0_S0_S0_S0_S0_Pd)
        /*0104*/ 	.word	0x00000014


	//----- nvinfo : EIATTR_FRAME_SIZE
	.align		4
.L_47:
        /*0108*/ 	.byte	0x04, 0x11
        /*010a*/ 	.short	(.L_49 - .L_48)
	.align		4
.L_48:
        /*010c*/ 	.word	index@(_Z9SubFluxx6dPKdS0_S0_S0_S0_S0_Pd)
        /*0110*/ 	.word	0x00000000


	//----- nvinfo : EIATTR_REGCOUNT
	.align		4
.L_49:
        /*0114*/ 	.byte	0x04, 0x2f
        /*0116*/ 	.short	(.L_51 - .L_50)
	.align		4
.L_50:
        /*0118*/ 	.word	index@(_Z5AdamsPKdPdS1_)
        /*011c*/ 	.word	0x0000000e


	//----- nvinfo : EIATTR_FRAME_SIZE
	.align		4
.L_51:
        /*0120*/ 	.byte	0x04, 0x11
        /*0122*/ 	.short	(.L_53 - .L_52)
	.align		4
.L_52:
        /*0124*/ 	.word	index@(_Z5AdamsPKdPdS1_)
        /*0128*/ 	.word	0x00000000


	//----- nvinfo : EIATTR_REGCOUNT
	.align		4
.L_53:
        /*012c*/ 	.byte	0x04, 0x2f
        /*012e*/ 	.short	(.L_55 - .L_54)
	.align		4
.L_54:
        /*0130*/ 	.word	index@(_Z5EtattPKdS0_S0_S0_PdS1_S1_S1_)
        /*0134*/ 	.word	0x00000016


	//----- nvinfo : EIATTR_FRAME_SIZE
	.align		4
.L_55:
        /*0138*/ 	.byte	0x04, 0x11
        /*013a*/ 	.short	(.L_57 - .L_56)
	.align		4
.L_56:
        /*013c*/ 	.word	index@($__internal_0_$__cuda_sm20_dblrcp_rn_slowpath_v3)
        /*0140*/ 	.word	0x00000000


	//----- nvinfo : EIATTR_FRAME_SIZE
	.align		4
.L_57:
        /*0144*/ 	.byte	0x04, 0x11
        /*0146*/ 	.short	(.L_59 - .L_58)
	.align		4
.L_58:
        /*0148*/ 	.word	index@(_Z5EtattPKdS0_S0_S0_PdS1_S1_S1_)
        /*014c*/ 	.word	0x00000000


	//----- nvinfo : EIATTR_REGCOUNT
	.align		4
.L_59:
        /*0150*/ 	.byte	0x04, 0x2f
        /*0152*/ 	.short	(.L_61 - .L_60)
	.align		4
.L_60:
        /*0154*/ 	.word	index@(_Z16PrintAveragesGpuiPKd)
        /*0158*/ 	.word	0x00000018


	//----- nvinfo : EIATTR_FRAME_SIZE
	.align		4
.L_61:
        /*015c*/ 	.byte	0x04, 0x11
        /*015e*/ 	.short	(.L_63 - .L_62)
	.align		4
.L_62:
        /*0160*/ 	.word	index@(_Z16PrintAveragesGpuiPKd)
        /*0164*/ 	.word	0x00000020


	//----- nvinfo : EIATTR_MIN_STACK_SIZE
	.align		4
.L_63:
        /*0168*/ 	.byte	0x04, 0x12
        /*016a*/ 	.short	(.L_65 - .L_64)
	.align		4
.L_64:
        /*016c*/ 	.word	index@(_Z16PrintAveragesGpuiPKd)
        /*0170*/ 	.word	0x00000020


	//----- nvinfo : EIATTR_MIN_STACK_SIZE
	.align		4
.L_65:
        /*0174*/ 	.byte	0x04, 0x12
        /*0176*/ 	.short	(.L_67 - .L_66)
	.align		4
.L_66:
        /*0178*/ 	.word	index@(_Z5EtattPKdS0_S0_S0_PdS1_S1_S1_)
        /*017c*/ 	.word	0x00000000


	//----- nvinfo : EIATTR_MIN_STACK_SIZE
	.align		4
.L_67:
        /*0180*/ 	.byte	0x04, 0x12
        /*0182*/ 	.short	(.L_69 - .L_68)
	.align		4
.L_68:
        /*0184*/ 	.word	index@(_Z5AdamsPKdPdS1_)
        /*0188*/ 	.word	0x00000000


	//----- nvinfo : EIATTR_MIN_STACK_SIZE
	.align		4
.L_69:
        /*018c*/ 	.byte	0x04, 0x12
        /*018e*/ 	.short	(.L_71 - .L_70)
	.align		4
.L_70:
        /*0190*/ 	.word	index@(_Z9SubFluxx6dPKdS0_S0_S0_S0_S0_Pd)
        /*0194*/ 	.word	0x00000000


	//----- nvinfo : EIATTR_MIN_STACK_SIZE
	.align		4
.L_71:
        /*0198*/ 	.byte	0x04, 0x12
        /*019a*/ 	.short	(.L_73 - .L_72)
	.align		4
.L_72:
        /*019c*/ 	.word	index@(_Z9SubFluxx5dPKdS0_S0_S0_S0_S0_PdS1_S1_S1_S1_)
        /*01a0*/ 	.word	0x00000000


	//----- nvinfo : EIATTR_MIN_STACK_SIZE
	.align		4
.L_73:
        /*01a4*/ 	.byte	0x04, 0x12
        /*01a6*/ 	.short	(.L_75 - .L_74)
	.align		4
.L_74:
        /*01a8*/ 	.word	index@(_Z9SubFluxx4ddPKdS0_S0_S0_S0_S0_S0_S0_Pd)
        /*01ac*/ 	.word	0x00000000


	//----- nvinfo : EIATTR_MIN_STACK_SIZE
	.align		4
.L_75:
        /*01b0*/ 	.byte	0x04, 0x12
        /*01b2*/ 	.short	(.L_77 - .L_76)
	.align		4
.L_76:
        /*01b4*/ 	.word	index@(_Z9SubFluxx3ddPKdS0_S0_S0_S0_S0_S0_S0_PdS1_)
        /*01b8*/ 	.word	0x00000000


	//----- nvinfo : EIATTR_MIN_STACK_SIZE
	.align		4
.L_77:
        /*01bc*/ 	.byte	0x04, 0x12
        /*01be*/ 	.short	(.L_79 - .L_78)
	.align		4
.L_78:
        /*01c0*/ 	.word	index@(_Z9SubFluxx2ddPKdS0_S0_S0_S0_S0_S0_S0_S0_S0_S0_PdS1_S1_S1_)
        /*01c4*/ 	.word	0x00000000


	//----- nvinfo : EIATTR_MIN_STACK_SIZE
	.align		4
.L_79:
        /*01c8*/ 	.byte	0x04, 0x12
        /*01ca*/ 	.short	(.L_81 - .L_80)
	.align		4
.L_80:
        /*01cc*/ 	.word	index@(_Z9SubFluxx1PKdS0_S0_PdS1_S1_)
        /*01d0*/ 	.word	0x00000000


	//----- nvinfo : EIATTR_MIN_STACK_SIZE
	.align		4
.L_81:
        /*01d4*/ 	.byte	0x04, 0x12
        /*01d6*/ 	.short	(.L_83 - .L_82)
	.align		4
.L_82:
        /*01d8*/ 	.word	index@(_Z7AveragePKdPd)
        /*01dc*/ 	.word	0x00000000


	//----- nvinfo : EIATTR_MIN_STACK_SIZE
	.align		4
.L_83:
        /*01e0*/ 	.byte	0x04, 0x12
        /*01e2*/ 	.short	(.L_85 - .L_84)
	.align		4
.L_84:
        /*01e4*/ 	.word	index@(_Z5DeriyILi2EEvPKdPd)
        /*01e8*/ 	.word	0x00000000


	//----- nvinfo : EIATTR_MIN_STACK_SIZE
	.align		4
.L_85:
        /*01ec*/ 	.byte	0x04, 0x12
        /*01ee*/ 	.short	(.L_87 - .L_86)
	.align		4
.L_86:
        /*01f0*/ 	.word	index@(_Z5DerixILi2EEvPKdPd)
        /*01f4*/ 	.word	0x00000000


	//----- nvinfo : EIATTR_MIN_STACK_SIZE
	.align		4
.L_87:
        /*01f8*/ 	.byte	0x04, 0x12
        /*01fa*/ 	.short	(.L_89 - .L_88)
	.align		4
.L_88:
        /*01fc*/ 	.word	index@(_Z5DeriyILi1EEvPKdPd)
        /*0200*/ 	.word	0x00000000


	//----- nvinfo : EIATTR_MIN_STACK_SIZE
	.align		4
.L_89:
        /*0204*/ 	.byte	0x04, 0x12
        /*0206*/ 	.short	(.L_91 - .L_90)
	.align		4
.L_90:
        /*0208*/ 	.word	index@(_Z5DerixILi1EEvPKdPd)
        /*020c*/ 	.word	0x00000000
.L_91:


//--------------------- .nv.compat                --------------------------
	.section	.nv.compat,"",@"SHT_CUDA_COMPAT_INFO"
	.align	4
        /*0000*/ 	.byte	0x02, 0x09, 0x00, 0x00, 0x02, 0x02, 0x01, 0x00, 0x02, 0x05, 0x05, 0x00, 0x03, 0x07, 0x01, 0x01
        /*0010*/ 	.byte	0x02, 0x03, 0x00, 0x00, 0x02, 0x06, 0x01, 0x00, 0x04, 0x0b, 0x08, 0x00, 0x01, 0x00, 0x00, 0x00
        /*0020*/ 	.byte	0x00, 0x00, 0x00, 0x00


//--------------------- .nv.info._Z16PrintAveragesGpuiPKd --------------------------
	.section	.nv.info._Z16PrintAveragesGpuiPKd,"",@"SHT_CUDA_INFO"
	.sectionflags	@""
	.align	4


	//----- nvinfo : EIATTR_CUDA_API_VERSION
	.align		4
        /*0000*/ 	.byte	0x04, 0x37
        /*0002*/ 	.short	(.L_93 - .L_92)
.L_92:
        /*0004*/ 	.word	0x00000082


	//----- nvinfo : EIATTR_KPARAM_INFO
	.align		4
.L_93:
        /*0008*/ 	.byte	0x04, 0x17
        /*000a*/ 	.short	(.L_95 - .L_94)
.L_94:
        /*000c*/ 	.word	0x00000000
        /*0010*/ 	.short	0x0001
        /*0012*/ 	.short	0x0008
        /*0014*/ 	.byte	0x00, 0xf5, 0x21, 0x00


	//----- nvinfo : EIATTR_KPARAM_INFO
	.align		4
.L_95:
        /*0018*/ 	.byte	0x04, 0x17
        /*001a*/ 	.short	(.L_97 - .L_96)
.L_96:
        /*001c*/ 	.word	0x00000000
        /*0020*/ 	.short	0x0000
        /*0022*/ 	.short	0x0000
        /*0024*/ 	.byte	0x00, 0xf0, 0x11, 0x00


	//----- nvinfo : EIATTR_SPARSE_MMA_MASK
	.align		4
.L_97:
        /*0028*/ 	.byte	0x03, 0x50
        /*002a*/ 	.short	0x0000


	//----- nvinfo : EIATTR_MAXREG_COUNT
	.align		4
        /*002c*/ 	.byte	0x03, 0x1b
        /*002e*/ 	.short	0x00ff


	//----- nvinfo : EIATTR_EXTERNS
	.align		4
        /*0030*/ 	.byte	0x04, 0x0f
        /*0032*/ 	.short	(.L_99 - .L_98)


	//   ....[0]....
	.align		4
.L_98:
        /*0034*/ 	.word	index@(vprintf)


	//----- nvinfo : EIATTR_MERCURY_ISA_VERSION
	.align		4
.L_99:
        /*0038*/ 	.byte	0x03, 0x5f
        /*003a*/ 	.short	0x0101


	//----- nvinfo : EIATTR_VRC_CTA_INIT_COUNT
	.align		4
        /*003c*/ 	.byte	0x02, 0x4a
	.zero		1
	.zero		1


	//----- nvinfo : EIATTR_SYSCALL_OFFSETS
	.align		4
        /*0040*/ 	.byte	0x04, 0x46
        /*0042*/ 	.short	(.L_101 - .L_100)


	//   ....[0]....
.L_100:
        /*0044*/ 	.word	0x00000150


	//----- nvinfo : EIATTR_EXIT_INSTR_OFFSETS
	.align		4
.L_101:
        /*0048*/ 	.byte	0x04, 0x1c
        /*004a*/ 	.short	(.L_103 - .L_102)


	//   ....[0]....
.L_102:
        /*004c*/ 	.word	0x00000160


	//----- nvinfo : EIATTR_CBANK_PARAM_SIZE
	.align		4
.L_103:
        /*0050*/ 	.byte	0x03, 0x19
        /*0052*/ 	.short	0x0010


	//----- nvinfo : EIATTR_PARAM_CBANK
	.align		4
        /*0054*/ 	.byte	0x04, 0x0a
        /*0056*/ 	.short	(.L_105 - .L_104)
	.align		4
.L_104:
        /*0058*/ 	.word	index@(.nv.constant0._Z16PrintAveragesGpuiPKd)
        /*005c*/ 	.short	0x0380
        /*005e*/ 	.short	0x0010


	//----- nvinfo : EIATTR_SW_WAR
	.align		4
.L_105:
        /*0060*/ 	.byte	0x04, 0x36
        /*0062*/ 	.short	(.L_107 - .L_106)
.L_106:
        /*0064*/ 	.word	0x00000008
.L_107:


//--------------------- .nv.info._Z5EtattPKdS0_S0_S0_PdS1_S1_S1_ --------------------------
	.section	.nv.info._Z5EtattPKdS0_S0_S0_PdS1_S1_S1_,"",@"SHT_CUDA_INFO"
	.sectionflags	@""
	.align	4


	//----- nvinfo : EIATTR_CUDA_API_VERSION
	.align		4
        /*0000*/ 	.byte	0x04, 0x37
        /*0002*/ 	.short	(.L_109 - .L_108)
.L_108:
        /*0004*/ 	.word	0x00000082


	//----- nvinfo : EIATTR_KPARAM_INFO
	.align		4
.L_109:
        /*0008*/ 	.byte	0x04, 0x17
        /*000a*/ 	.short	(.L_111 - .L_110)
.L_110:
        /*000c*/ 	.word	0x00000000
        /*0010*/ 	.short	0x0007
        /*0012*/ 	.short	0x0038
        /*0014*/ 	.byte	0x00, 0xf5, 0x21, 0x00


	//----- nvinfo : EIATTR_KPARAM_INFO
	.align		4
.L_111:
        /*0018*/ 	.byte	0x04, 0x17
        /*001a*/ 	.short	(.L_113 - .L_112)
.L_112:
        /*001c*/ 	.word	0x00000000
        /*0020*/ 	.short	0x0006
        /*0022*/ 	.short	0x0030
        /*0024*/ 	.byte	0x00, 0xf5, 0x21, 0x00


	//----- nvinfo : EIATTR_KPARAM_INFO
	.align		4
.L_113:
        /*0028*/ 	.byte	0x04, 0x17
        /*002a*/ 	.short	(.L_115 - .L_114)
.L_114:
        /*002c*/ 	.word	0x00000000
        /*0030*/ 	.short	0x0005
        /*0032*/ 	.short	0x0028
        /*0034*/ 	.byte	0x00, 0xf5, 0x21, 0x00


	//----- nvinfo : EIATTR_KPARAM_INFO
	.align		4
.L_115:
        /*0038*/ 	.byte	0x04, 0x17
        /*003a*/ 	.short	(.L_117 - .L_116)
.L_116:
        /*003c*/ 	.word	0x00000000
        /*0040*/ 	.short	0x0004
        /*0042*/ 	.short	0x0020
        /*0044*/ 	.byte	0x00, 0xf5, 0x21, 0x00


	//----- nvinfo : EIATTR_KPARAM_INFO
	.align		4
.L_117:
        /*0048*/ 	.byte	0x04, 0x17
        /*004a*/ 	.short	(.L_119 - .L_118)
.L_118:
        /*004c*/ 	.word	0x00000000
        /*0050*/ 	.short	0x0003
        /*0052*/ 	.short	0x0018
        /*0054*/ 	.byte	0x00, 0xf5, 0x21, 0x00


	//----- nvinfo : EIATTR_KPARAM_INFO
	.align		4
.L_119:
        /*0058*/ 	.byte	0x04, 0x17
        /*005a*/ 	.short	(.L_121 - .L_120)
.L_120:
        /*005c*/ 	.word	0x00000000
        /*0060*/ 	.short	0x0002
        /*0062*/ 	.short	0x0010
        /*0064*/ 	.byte	0x00, 0xf5, 0x21, 0x00


	//----- nvinfo : EIATTR_KPARAM_INFO
	.align		4
.L_121:
        /*0068*/ 	.byte	0x04, 0x17
        /*006a*/ 	.short	(.L_123 - .L_122)
.L_122:
        /*006c*/ 	.word	0x00000000
        /*0070*/ 	.short	0x0001
        /*0072*/ 	.short	0x0008
        /*0074*/ 	.byte	0x00, 0xf5, 0x21, 0x00


	//----- nvinfo : EIATTR_KPARAM_INFO
	.align		4
.L_123:
        /*0078*/ 	.byte	0x04, 0x17
        /*007a*/ 	.short	(.L_125 - .L_124)
.L_124:
        /*007c*/ 	.word	0x00000000
        /*0080*/ 	.short	0x0000
        /*0082*/ 	.short	0x0000
        /*0084*/ 	.byte	0x00, 0xf5, 0x21, 0x00


	//----- nvinfo : EIATTR_SPARSE_MMA_MASK
	.align		4
.L_125:
        /*0088*/ 	.byte	0x03, 0x50
        /*008a*/ 	.short	0x0000


	//----- nvinfo : EIATTR_MAXREG_COUNT
	.align		4
        /*008c*/ 	.byte	0x03, 0x1b
        /*008e*/ 	.short	0x00ff


	//----- nvinfo : EIATTR_MERCURY_ISA_VERSION
	.align		4
        /*0090*/ 	.byte	0x03, 0x5f
        /*0092*/ 	.short	0x0101


	//----- nvinfo : EIATTR_VRC_CTA_INIT_COUNT
	.align		4
        /*0094*/ 	.byte	0x02, 0x4a
	.zero		1
	.zero		1


	//----- nvinfo : EIATTR_EXIT_INSTR_OFFSETS
	.align		4
        /*0098*/ 	.byte	0x04, 0x1c
        /*009a*/ 	.short	(.L_127 - .L_126)


	//   ....[0]....
.L_126:
        /*009c*/ 	.word	0x00000060


	//   ....[1]....
        /*00a0*/ 	.word	0x000003a0


	//----- nvinfo : EIATTR_CRS_STACK_SIZE
	.align		4
.L_127:
        /*00a4*/ 	.byte	0x04, 0x1e
        /*00a6*/ 	.short	(.L_129 - .L_128)
.L_128:
        /*00a8*/ 	.word	0x00000000


	//----- nvinfo : EIATTR_CBANK_PARAM_SIZE
	.align		4
.L_129:
        /*00ac*/ 	.byte	0x03, 0x19
        /*00ae*/ 	.short	0x0040


	//----- nvinfo : EIATTR_PARAM_CBANK
	.align		4
        /*00b0*/ 	.byte	0x04, 0x0a
        /*00b2*/ 	.short	(.L_131 - .L_130)
	.align		4
.L_130:
        /*00b4*/ 	.word	index@(.nv.constant0._Z5EtattPKdS0_S0_S0_PdS1_S1_S1_)
        /*00b8*/ 	.short	0x0380
        /*00ba*/ 	.short	0x0040


	//----- nvinfo : EIATTR_SW_WAR
	.align		4
.L_131:
        /*00bc*/ 	.byte	0x04, 0x36
        /*00be*/ 	.short	(.L_133 - .L_132)
.L_132:
        /*00c0*/ 	.word	0x00000008
.L_133:


//--------------------- .nv.info._Z5AdamsPKdPdS1_ --------------------------
	.section	.nv.info._Z5AdamsPKdPdS1_,"",@"SHT_CUDA_INFO"
	.sectionflags	@""
	.align	4


	//----- nvinfo : EIATTR_CUDA_API_VERSION
	.align		4
        /*0000*/ 	.byte	0x04, 0x37
        /*0002*/ 	.short	(.L_135 - .L_134)
.L_134:
        /*0004*/ 	.word	0x00000082


	//----- nvinfo : EIATTR_KPARAM_INFO
	.align		4
.L_135:
        /*0008*/ 	.byte	0x04, 0x17
        /*000a*/ 	.short	(.L_137 - .L_136)
.L_136:
        /*000c*/ 	.word	0x00000000
        /*0010*/ 	.short	0x0002
        /*0012*/ 	.short	0x0010
        /*0014*/ 	.byte	0x00, 0xf5, 0x21, 0x00


	//----- nvinfo : EIATTR_KPARAM_INFO
	.align		4
.L_137:
        /*0018*/ 	.byte	0x04, 0x17
        /*001a*/ 	.short	(.L_139 - .L_138)
.L_138:
        /*001c*/ 	.word	0x00000000
        /*0020*/ 	.short	0x0001
        /*0022*/ 	.short	0x0008
        /*0024*/ 	.byte	0x00, 0xf5, 0x21, 0x00


	//----- nvinfo : EIATTR_KPARAM_INFO
	.align		4
.L_139:
        /*0028*/ 	.byte	0x04, 0x17
        /*002a*/ 	.short	(.L_141 - .L_140)
.L_140:
        /*002c*/ 	.word	0x00000000
        /*0030*/ 	.short	0x0000
        /*0032*/ 	.short	0x0000
        /*0034*/ 	.byte	0x00, 0xf5, 0x21, 0x00


	//----- nvinfo : EIATTR_SPARSE_MMA_MASK
	.align		4
.L_141:
        /*0038*/ 	.byte	0x03, 0x50
        /*003a*/ 	.short	0x0000


	//----- nvinfo : EIATTR_MAXREG_COUNT
	.align		4
        /*003c*/ 	.byte	0x03, 0x1b
        /*003e*/ 	.short	0x00ff


	//----- nvinfo : EIATTR_MERCURY_ISA_VERSION
	.align		4
        /*0040*/ 	.byte	0x03, 0x5f
        /*0042*/ 	.short	0x0101


	//----- nvinfo : EIATTR_VRC_CTA_INIT_COUNT
	.align		4
        /*0044*/ 	.byte	0x02, 0x4a
	.zero		1
	.zero		1


	//----- nvinfo : EIATTR_EXIT_INSTR_OFFSETS
	.align		4
        /*0048*/ 	.byte	0x04, 0x1c
        /*004a*/ 	.short	(.L_143 - .L_142)


	//   ....[0]....
.L_142:
        /*004c*/ 	.word	0x00000060


	//   ....[1]....
        /*0050*/ 	.word	0x00000170


	//----- nvinfo : EIATTR_CBANK_PARAM_SIZE
	.align		4
.L_143:
        /*0054*/ 	.byte	0x03, 0x19
        /*0056*/ 	.short	0x0018


	//----- nvinfo : EIATTR_PARAM_CBANK
	.align		4
        /*0058*/ 	.byte	0x04, 0x0a
        /*005a*/ 	.short	(.L_145 - .L_144)
	.align		4
.L_144:
        /*005c*/ 	.word	index@(.nv.constant0._Z5AdamsPKdPdS1_)
        /*0060*/ 	.short	0x0380
        /*0062*/ 	.short	0x0018


	//----- nvinfo : EIATTR_SW_WAR
	.align		4
.L_145:
        /*0064*/ 	.byte	0x04, 0x36
        /*0066*/ 	.short	(.L_147 - .L_146)
.L_146:
        /*0068*/ 	.word	0x00000008
.L_147:


//--------------------- .nv.info._Z9SubFluxx6dPKdS0_S0_S0_S0_S0_Pd --------------------------
	.section	.nv.info._Z9SubFluxx6dPKdS0_S0_S0_S0_S0_Pd,"",@"SHT_CUDA_INFO"
	.sectionflags	@""
	.align	4


	//----- nvinfo : EIATTR_CUDA_API_VERSION
	.align		4
        /*0000*/ 	.byte	0x04, 0x37
        /*0002*/ 	.short	(.L_149 - .L_148)
.L_148:
        /*0004*/ 	.word	0x00000082


	//----- nvinfo : EIATTR_KPARAM_INFO
	.align		4
.L_149:
        /*0008*/ 	.byte	0x04, 0x17
        /*000a*/ 	.short	(.L_151 - .L_150)
.L_150:
        /*000c*/ 	.word	0x00000000
        /*0010*/ 	.short	0x0007
        /*0012*/ 	.short	0x0038
        /*0014*/ 	.byte	0x00, 0xf5, 0x21, 0x00


	//----- nvinfo : EIATTR_KPARAM_INFO
	.align		4
.L_151:
        /*0018*/ 	.byte	0x04, 0x17
        /*001a*/ 	.short	(.L_153 - .L_152)
.L_152:
        /*001c*/ 	.word	0x00000000
        /*0020*/ 	.short	0x0006
        /*0022*/ 	.short	0x0030
        /*0024*/ 	.byte	0x00, 0xf5, 0x21, 0x00


	//----- nvinfo : EIATTR_KPARAM_INFO
	.align		4
.L_153:
        /*0028*/ 	.byte	0x04, 0x17
        /*002a*/ 	.short	(.L_155 - .L_154)
.L_154:
        /*002c*/ 	.word	0x00000000
        /*0030*/ 	.short	0x0005
        /*0032*/ 	.short	0x0028
        /*0034*/ 	.byte	0x00, 0xf5, 0x21, 0x00


	//----- nvinfo : EIATTR_KPARAM_INFO
	.align		4
.L_155:
        /*0038*/ 	.byte	0x04, 0x17
        /*003a*/ 	.short	(.L_157 - .L_156)
.L_156:
        /*003c*/ 	.word	0x00000000
        /*0040*/ 	.short	0x0004
        /*0042*/ 	.short	0x0020
        /*0044*/ 	.byte	0x00, 0xf5, 0x21, 0x00


	//----- nvinfo : EIATTR_KPARAM_INFO
	.align		4
.L_157:
        /*0048*/ 	.byte	0x04, 0x17
        /*004a*/ 	.short	(.L_159 - .L_158)
.L_158:
        /*004c*/ 	.word	0x00000000
        /*0050*/ 	.short	0x0003
        /*0052*/ 	.short	0x0018
        /*0054*/ 	.byte	0x00, 0xf5, 0x21, 0x00


	//----- nvinfo : EIATTR_KPARAM_INFO
	.align		4
.L_159:
        /*0058*/ 	.byte	0x04, 0x17
        /*005a*/ 	.short	(.L_161 - .L_160)
.L_160:
        /*005c*/ 	.word	0x00000000
        /*0060*/ 	.short	0x0002
        /*0062*/ 	.short	0x0010
        /*0064*/ 	.byte	0x00, 0xf5, 0x21, 0x00


	//----- nvinfo : EIATTR_KPARAM_INFO
	.align		4
.L_161:
        /*0068*/ 	.byte	0x04, 0x17
        /*006a*/ 	.short	(.L_163 - .L_162)
.L_162:
        /*006c*/ 	.word	0x00000000
        /*0070*/ 	.short	0x0001
        /*0072*/ 	.short	0x0008
        /*0074*/ 	.byte	0x00, 0xf5, 0x21, 0x00


	//----- nvinfo : EIATTR_KPARAM_INFO
	.align		4
.L_163:
        /*0078*/ 	.byte	0x04, 0x17
        /*007a*/ 	.short	(.L_165 - .L_164)
.L_164:
        /*007c*/ 	.word	0x00000000
        /*0080*/ 	.short	0x0000
        /*0082*/ 	.short	0x0000
        /*0084*/ 	.byte	0x00, 0xf0, 0x21, 0x00


	//----- nvinfo : EIATTR_SPARSE_MMA_MASK
	.align		4
.L_165:
        /*0088*/ 	.byte	0x03, 0x50
        /*008a*/ 	.short	0x0000


	//----- nvinfo : EIATTR_MAXREG_COUNT
	.align		4
        /*008c*/ 	.byte	0x03, 0x1b
        /*008e*/ 	.short	0x00ff


	//----- nvinfo : EIATTR_MERCURY_ISA_VERSION
	.align		4
        /*0090*/ 	.byte	0x03, 0x5f
        /*0092*/ 	.short	0x0101


	//----- nvinfo : EIATTR_VRC_CTA_INIT_COUNT
	.align		4
        /*0094*/ 	.byte	0x02, 0x4a
	.zero		1
	.zero		1


	//----- nvinfo : EIATTR_EXIT_INSTR_OFFSETS
	.align		4
        /*0098*/ 	.byte	0x04, 0x1c
        /*009a*/ 	.short	(.L_167 - .L_166)


	//   ....[0]....
.L_166:
        /*009c*/ 	.word	0x00000060


	//   ....[1]....
        /*00a0*/ 	.word	0x00000250


	//----- nvinfo : EIATTR_CBANK_PARAM_SIZE
	.align		4
.L_167:
        /*00a4*/ 	.byte	0x03, 0x19
        /*00a6*/ 	.short	0x0040


	//----- nvinfo : EIATTR_PARAM_CBANK
	.align		4
        /*00a8*/ 	.byte	0x04, 0x0a
        /*00aa*/ 	.short	(.L_169 - .L_168)
	.align		4
.L_168:
        /*00ac*/ 	.word	index@(.nv.constant0._Z9SubFluxx6dPKdS0_S0_S0_S0_S0_Pd)
        /*00b0*/ 	.short	0x0380
        /*00b2*/ 	.short	0x0040


	//----- nvinfo : EIATTR_SW_WAR
	.align		4
.L_169:
        /*00b4*/ 	.byte	0x04, 0x36
        /*00b6*/ 	.short	(.L_171 - .L_170)
.L_170:
        /*00b8*/ 	.word	0x00000008
.L_171:


//--------------------- .nv.info._Z9SubFluxx5dPKdS0_S0_S0_S0_S0_PdS1_S1_S1_S1_ --------------------------
	.section	.nv.info._Z9SubFluxx5dPKdS0_S0_S0_S0_S0_PdS1_S1_S1_S1_,"",@"SHT_CUDA_INFO"
	.sectionflags	@""
	.align	4


	//----- nvinfo : EIATTR_CUDA_API_VERSION
	.align		4
        /*0000*/ 	.byte	0x04, 0x37
        /*0002*/ 	.short	(.L_173 - .L_172)
.L_172:
        /*0004*/ 	.word	0x00000082


	//----- nvinfo : EIATTR_KPARAM_INFO
	.align		4
.L_173:
        /*0008*/ 	.byte	0x04, 0x17
        /*000a*/ 	.short	(.L_175 - .L_174)
.L_174:
        /*000c*/ 	.word	0x00000000
        /*0010*/ 	.short	0x000b
        /*0012*/ 	.short	0x0058
        /*0014*/ 	.byte	0x00, 0xf5, 0x21, 0x00


	//----- nvinfo : EIATTR_KPARAM_INFO
	.align		4
.L_175:
        /*0018*/ 	.byte	0x04, 0x17
        /*001a*/ 	.short	(.L_177 - .L_176)
.L_176:
        /*001c*/ 	.word	0x00000000
        /*0020*/ 	.short	0x000a
        /*0022*/ 	.short	0x0050
        /*0024*/ 	.byte	0x00, 0xf5, 0x21, 0x00


	//----- nvinfo : EIATTR_KPARAM_INFO
	.align		4
.L_177:
        /*0028*/ 	.byte	0x04, 0x17
        /*002a*/ 	.short	(.L_179 - .L_178)
.L_178:
        /*002c*/ 	.word	0x00000000
        /*0030*/ 	.short	0x0009
        /*0032*/ 	.short	0x0048
        /*0034*/ 	.byte	0x00, 0xf5, 0x21, 0x00


	//----- nvinfo : EIATTR_KPARAM_INFO
	.align		4
.L_179:
        /*0038*/ 	.byte	0x04, 0x17
        /*003a*/ 	.short	(.L_181 - .L_180)
.L_180:
        /*003c*/ 	.word	0x00000000
        /*0040*/ 	.short	0x0008
        /*0042*/ 	.short	0x0040
        /*0044*/ 	.byte	0x00, 0xf5, 0x21, 0x00


	//----- nvinfo : EIATTR_KPARAM_INFO
	.align		4
.L_181:
        /*0048*/ 	.byte	0x04, 0x17
        /*004a*/ 	.short	(.L_183 - .L_182)
.L_182:
        /*004c*/ 	.word	0x00000000
        /*0050*/ 	.short	0x0007
        /*0052*/ 	.short	0x0038
        /*0054*/ 	.byte	0x00, 0xf5, 0x21, 0x00


	//----- nvinfo : EIATTR_KPARAM_INFO
	.align		4
.L_183:
        /*0058*/ 	.byte	0x04, 0x17
        /*005a*/ 	.short	(.L_185 - .L_184)
.L_184:
        /*005c*/ 	.word	0x00000000
        /*0060*/ 	.short	0x0006
        /*0062*/ 	.short	0x0030
        /*0064*/ 	.byte	0x00, 0xf5, 0x21, 0x00


	//----- nvinfo : EIATTR_KPARAM_INFO
	.align		4
.L_185:
        /*0068*/ 	.byte	0x04, 0x17
        /*006a*/ 	.short	(.L_187 - .L_186)
.L_186:
        /*006c*/ 	.word	0x00000000
        /*0070*/ 	.short	0x0005
        /*0072*/ 	.short	0x0028
        /*0074*/ 	.byte	0x00, 0xf5, 0x21, 0x00


	//----- nvinfo : EIATTR_KPARAM_INFO
	.align		4
.L_187:
        /*0078*/ 	.byte	0x04, 0x17
        /*007a*/ 	.short	(.L_189 - .L_188)
.L_188:
        /*007c*/ 	.word	0x00000000
        /*0080*/ 	.short	0x0004
        /*0082*/ 	.short	0x0020
        /*0084*/ 	.byte	0x00, 0xf5, 0x21, 0x00


	//----- nvinfo : EIATTR_KPARAM_INFO
	.align		4
.L_189:
        /*0088*/ 	.byte	0x04, 0x17
        /*008a*/ 	.short	(.L_191 - .L_190)
.L_190:
        /*008c*/ 	.word	0x00000000
        /*0090*/ 	.short	0x0003
        /*0092*/ 	.short	0x0018
        /*0094*/ 	.byte	0x00, 0xf5, 0x21, 0x00


	//----- nvinfo : EIATTR_KPARAM_INFO
	.align		4
.L_191:
        /*0098*/ 	.byte	0x04, 0x17
        /*009a*/ 	.short	(.L_193 - .L_192)
.L_192:
        /*009c*/ 	.word	0x00000000
        /*00a0*/ 	.short	0x0002
        /*00a2*/ 	.short	0x0010
        /*00a4*/ 	.byte	0x00, 0xf5, 0x21, 0x00


	//----- nvinfo : EIATTR_KPARAM_INFO
	.align		4
.L_193:
        /*00a8*/ 	.byte	0x04, 0x17
        /*00aa*/ 	.short	(.L_195 - .L_194)
.L_194:
        /*00ac*/ 	.word	0x00000000
        /*00b0*/ 	.short	0x0001
        /*00b2*/ 	.short	0x0008
        /*00b4*/ 	.byte	0x00, 0xf5, 0x21, 0x00


	//----- nvinfo : EIATTR_KPARAM_INFO
	.align		4
.L_195:
        /*00b8*/ 	.byte	0x04, 0x17
        /*00ba*/ 	.short	(.L_197 - .L_196)
.L_196:
        /*00bc*/ 	.word	0x00000000
        /*00c0*/ 	.short	0x0000
        /*00c2*/ 	.short	0x0000
        /*00c4*/ 	.byte	0x00, 0xf0, 0x21, 0x00


	//----- nvinfo : EIATTR_SPARSE_MMA_MASK
	.align		4
.L_197:
        /*00c8*/ 	.byte	0x03, 0x50
        /*00ca*/ 	.short	0x0000


	//----- nvinfo : EIATTR_MAXREG_COUNT
	.align		4
        /*00cc*/ 	.byte	0x03, 0x1b
        /*00ce*/ 	.short	0x00ff


	//----- nvinfo : EIATTR_MERCURY_ISA_VERSION
	.align		4
        /*00d0*/ 	.byte	0x03, 0x5f
        /*00d2*/ 	.short	0x0101


	//----- nvinfo : EIATTR_VRC_CTA_INIT_COUNT
	.align		4
        /*00d4*/ 	.byte	0x02, 0x4a
	.zero		1
	.zero		1


	//----- nvinfo : EIATTR_EXIT_INSTR_OFFSETS
	.align		4
        /*00d8*/ 	.byte	0x04, 0x1c
        /*00da*/ 	.short	(.L_199 - .L_198)


	//   ....[0]....
.L_198:
        /*00dc*/ 	.word	0x00000060


	//   ....[1]....
        /*00e0*/ 	.word	0x000003f0


	//----- nvinfo : EIATTR_CBANK_PARAM_SIZE
	.align		4
.L_199:
        /*00e4*/ 	.byte	0x03, 0x19
        /*00e6*/ 	.short	0x0060


	//----- nvinfo : EIATTR_PARAM_CBANK
	.align		4
        /*00e8*/ 	.byte	0x04, 0x0a
        /*00ea*/ 	.short	(.L_201 - .L_200)
	.align		4
.L_200:
        /*00ec*/ 	.word	index@(.nv.constant0._Z9SubFluxx5dPKdS0_S0_S0_S0_S0_PdS1_S1_S1_S1_)
        /*00f0*/ 	.short	0x0380
        /*00f2*/ 	.short	0x0060


	//----- nvinfo : EIATTR_SW_WAR
	.align		4
.L_201:
        /*00f4*/ 	.byte	0x04, 0x36
        /*00f6*/ 	.short	(.L_203 - .L_202)
.L_202:
        /*00f8*/ 	.word	0x00000008
.L_203:


//--------------------- .nv.info._Z9SubFluxx4ddPKdS0_S0_S0_S0_S0_S0_S0_Pd --------------------------
	.section	.nv.info._Z9SubFluxx4ddPKdS0_S0_S0_S0_S0_S0_S0_Pd,"",@"SHT_CUDA_INFO"
	.sectionflags	@""
	.align	4


	//----- nvinfo : EIATTR_CUDA_API_VERSION
	.align		4
        /*0000*/ 	.byte	0x04, 0x37
        /*0002*/ 	.short	(.L_205 - .L_204)
.L_204:
        /*0004*/ 	.word	0x00000082


	//----- nvinfo : EIATTR_KPARAM_INFO
	.align		4
.L_205:
        /*0008*/ 	.byte	0x04, 0x17
        /*000a*/ 	.short	(.L_207 - .L_206)
.L_206:
        /*000c*/ 	.word	0x00000000
        /*0010*/ 	.short	0x000a
        /*0012*/ 	.short	0x0050
        /*0014*/ 	.byte	0x00, 0xf5, 0x21, 0x00


	//----- nvinfo : EIATTR_KPARAM_INFO
	.align		4
.L_207:
        /*0018*/ 	.byte	0x04, 0x17
        /*001a*/ 	.short	(.L_209 - .L_208)
.L_208:
        /*001c*/ 	.word	0x00000000
        /*0020*/ 	.short	0x0009
        /*0022*/ 	.short	0x0048
        /*0024*/ 	.byte	0x00, 0xf5, 0x21, 0x00


	//----- nvinfo : EIATTR_KPARAM_INFO
	.align		4
.L_209:
        /*0028*/ 	.byte	0x04, 0x17
        /*002a*/ 	.short	(.L_211 - .L_210)
.L_210:
        /*002c*/ 	.word	0x00000000
        /*0030*/ 	.short	0x0008
        /*0032*/ 	.short	0x0040
        /*0034*/ 	.byte	0x00, 0xf5, 0x21, 0x00


	//----- nvinfo : EIATTR_KPARAM_INFO
	.align		4
.L_211:
        /*0038*/ 	.byte	0x04, 0x17
        /*003a*/ 	.short	(.L_213 - .L_212)
.L_212:
        /*003c*/ 	.word	0x00000000
        /*0040*/ 	.short	0x0007
        /*0042*/ 	.short	0x0038
        /*0044*/ 	.byte	0x00, 0xf5, 0x21, 0x00


	//----- nvinfo : EIATTR_KPARAM_INFO
	.align		4
.L_213:
        /*0048*/ 	.byte	0x04, 0x17
        /*004a*/ 	.short	(.L_215 - .L_214)
.L_214:
        /*004c*/ 	.word	0x00000000
        /*0050*/ 	.short	0x0006
        /*0052*/ 	.short	0x0030
        /*0054*/ 	.byte	0x00, 0xf5, 0x21, 0x00


	//----- nvinfo : EIATTR_KPARAM_INFO
	.align		4
.L_215:
        /*0058*/ 	.byte	0x04, 0x17
        /*005a*/ 	.short	(.L_217 - .L_216)
.L_216:
        /*005c*/ 	.word	0x00000000
        /*0060*/ 	.short	0x0005
        /*0062*/ 	.short	0x0028
        /*0064*/ 	.byte	0x00, 0xf5, 0x21, 0x00


	//----- nvinfo : EIATTR_KPARAM_INFO
	.align		4
.L_217:
        /*0068*/ 	.byte	0x04, 0x17
        /*006a*/ 	.short	(.L_219 - .L_218)
.L_218:
        /*006c*/ 	.word	0x00000000
        /*0070*/ 	.short	0x0004
        /*0072*/ 	.short	0x0020
        /*0074*/ 	.byte	0x00, 0xf5, 0x21, 0x00


	//----- nvinfo : EIATTR_KPARAM_INFO
	.align		4
.L_219:
        /*0078*/ 	.byte	0x04, 0x17
        /*007a*/ 	.short	(.L_221 - .L_220)
.L_220:
        /*007c*/ 	.word	0x00000000
        /*0080*/ 	.short	0x0003
        /*0082*/ 	.short	0x0018
        /*0084*/ 	.byte	0x00, 0xf5, 0x21, 0x00


	//----- nvinfo : EIATTR_KPARAM_INFO
	.align		4
.L_221:
        /*0088*/ 	.byte	0x04, 0x17
        /*008a*/ 	.short	(.L_223 - .L_222)
.L_222:
        /*008c*/ 	.word	0x00000000
        /*0090*/ 	.short	0x0002
        /*0092*/ 	.short	0x0010
        /*0094*/ 	.byte	0x00, 0xf5, 0x21, 0x00


	//----- nvinfo : EIATTR_KPARAM_INFO
	.align		4
.L_223:
        /*0098*/ 	.byte	0x04, 0x17
        /*009a*/ 	.short	(.L_225 - .L_224)
.L_224:
        /*009c*/ 	.word	0x00000000
        /*00a0*/ 	.short	0x0001
        /*00a2*/ 	.short	0x0008
        /*00a4*/ 	.byte	0x00, 0xf0, 0x21, 0x00


	//----- nvinfo : EIATTR_KPARAM_INFO
	.align		4
.L_225:
        /*00a8*/ 	.byte	0x04, 0x17
        /*00aa*/ 	.short	(.L_227 - .L_226)
.L_226:
        /*00ac*/ 	.word	0x00000000
        /*00b0*/ 	.short	0x0000
        /*00b2*/ 	.short	0x0000
        /*00b4*/ 	.byte	0x00, 0xf0, 0x21, 0x00


	//----- nvinfo : EIATTR_SPARSE_MMA_MASK
	.align		4
.L_227:
        /*00b8*/ 	.byte	0x03, 0x50
        /*00ba*/ 	.short	0x0000


	//----- nvinfo : EIATTR_MAXREG_COUNT
	.align		4
        /*00bc*/ 	.byte	0x03, 0x1b
        /*00be*/ 	.short	0x00ff


	//----- nvinfo : EIATTR_MERCURY_ISA_VERSION
	.align		4
        /*00c0*/ 	.byte	0x03, 0x5f
        /*00c2*/ 	.short	0x0101


	//----- nvinfo : EIATTR_VRC_CTA_INIT_COUNT
	.align		4
        /*00c4*/ 	.byte	0x02, 0x4a
	.zero		1
	.zero		1


	//----- nvinfo : EIATTR_EXIT_INSTR_OFFSETS
	.align		4
        /*00c8*/ 	.byte	0x04, 0x1c
        /*00ca*/ 	.short	(.L_229 - .L_228)


	//   ....[0]....
.L_228:
        /*00cc*/ 	.word	0x00000060


	//   ....[1]....
        /*00d0*/ 	.word	0x000002a0


	//----- nvinfo : EIATTR_CBANK_PARAM_SIZE
	.align		4
.L_229:
        /*00d4*/ 	.byte	0x03, 0x19
        /*00d6*/ 	.short	0x0058


	//----- nvinfo : EIATTR_PARAM_CBANK
	.align		4
        /*00d8*/ 	.byte	0x04, 0x0a
        /*00da*/ 	.short	(.L_231 - .L_230)
	.align		4
.L_230:
        /*00dc*/ 	.word	index@(.nv.constant0._Z9SubFluxx4ddPKdS0_S0_S0_S0_S0_S0_S0_Pd)
        /*00e0*/ 	.short	0x0380
        /*00e2*/ 	.short	0x0058


	//----- nvinfo : EIATTR_SW_WAR
	.align		4
.L_231:
        /*00e4*/ 	.byte	0x04, 0x36
        /*00e6*/ 	.short	(.L_233 - .L_232)
.L_232:
        /*00e8*/ 	.word	0x00000008
.L_233:


//--------------------- .nv.info._Z9SubFluxx3ddPKdS0_S0_S0_S0_S0_S0_S0_PdS1_ --------------------------
	.section	.nv.info._Z9SubFluxx3ddPKdS0_S0_S0_S0_S0_S0_S0_PdS1_,"",@"SHT_CUDA_INFO"
	.sectionflags	@""
	.align	4


	//----- nvinfo : EIATTR_CUDA_API_VERSION
	.align		4
        /*0000*/ 	.byte	0x04, 0x37
        /*0002*/ 	.short	(.L_235 - .L_234)
.L_234:
        /*0004*/ 	.word	0x00000082


	//----- nvinfo : EIATTR_KPARAM_INFO
	.align		4
.L_235:
        /*0008*/ 	.byte	0x04, 0x17
        /*000a*/ 	.short	(.L_237 - .L_236)
.L_236:
        /*000c*/ 	.word	0x00000000
        /*0010*/ 	.short	0x000b
        /*0012*/ 	.short	0x0058
        /*0014*/ 	.byte	0x00, 0xf5, 0x21, 0x00


	//----- nvinfo : EIATTR_KPARAM_INFO
	.align		4
.L_237:
        /*0018*/ 	.byte	0x04, 0x17
        /*001a*/ 	.short	(.L_239 - .L_238)
.L_238:
        /*001c*/ 	.word	0x00000000
        /*0020*/ 	.short	0x000a
        /*0022*/ 	.short	0x0050
        /*0024*/ 	.byte	0x00, 0xf5, 0x21, 0x00


	//----- nvinfo : EIATTR_KPARAM_INFO
	.align		4
.L_239:
        /*0028*/ 	.byte	0x04, 0x17
        /*002a*/ 	.short	(.L_241 - .L_240)
.L_240:
        /*002c*/ 	.word	0x00000000
        /*0030*/ 	.short	0x0009
        /*0032*/ 	.short	0x0048
        /*0034*/ 	.byte	0x00, 0xf5, 0x21, 0x00


	//----- nvinfo : EIATTR_KPARAM_INFO
	.align		4
.L_241:
        /*0038*/ 	.byte	0x04, 0x17
        /*003a*/ 	.short	(.L_243 - .L_242)
.L_242:
        /*003c*/ 	.word	0x00000000
        /*0040*/ 	.short	0x0008
        /*0042*/ 	.short	0x0040
        /*0044*/ 	.byte	0x00, 0xf5, 0x21, 0x00


	//----- nvinfo : EIATTR_KPARAM_INFO
	.align		4
.L_243:
        /*0048*/ 	.byte	0x04, 0x17
        /*004a*/ 	.short	(.L_245 - .L_244)
.L_244:
        /*004c*/ 	.word	0x00000000
        /*0050*/ 	.short	0x0007
        /*0052*/ 	.short	0x0038
        /*0054*/ 	.byte	0x00, 0xf5, 0x21, 0x00


	//----- nvinfo : EIATTR_KPARAM_INFO
	.align		4
.L_245:
        /*0058*/ 	.byte	0x04, 0x17
        /*005a*/ 	.short	(.L_247 - .L_246)
.L_246:
        /*005c*/ 	.word	0x00000000
        /*0060*/ 	.short	0x0006
        /*0062*/ 	.short	0x0030
        /*0064*/ 	.byte	0x00, 0xf5, 0x21, 0x00


	//----- nvinfo : EIATTR_KPARAM_INFO
	.align		4
.L_247:
        /*0068*/ 	.byte	0x04, 0x17
        /*006a*/ 	.short	(.L_249 - .L_248)
.L_248:
        /*006c*/ 	.word	0x00000000
        /*0070*/ 	.short	0x0005
        /*0072*/ 	.short	0x0028
        /*0074*/ 	.byte	0x00, 0xf5, 0x21, 0x00


	//----- nvinfo : EIATTR_KPARAM_INFO
	.align		4
.L_249:
        /*0078*/ 	.byte	0x04, 0x17
        /*007a*/ 	.short	(.L_251 - .L_250)
.L_250:
        /*007c*/ 	.word	0x00000000
        /*0080*/ 	.short	0x0004
        /*0082*/ 	.short	0x0020
        /*0084*/ 	.byte	0x00, 0xf5, 0x21, 0x00


	//----- nvinfo : EIATTR_KPARAM_INFO
	.align		4
.L_251:
        /*0088*/ 	.byte	0x04, 0x17
        /*008a*/ 	.short	(.L_253 - .L_252)
.L_252:
        /*008c*/ 	.word	0x00000000
        /*0090*/ 	.short	0x0003
        /*0092*/ 	.short	0x0018
        /*0094*/ 	.byte	0x00, 0xf5, 0x21, 0x00


	//----- nvinfo : EIATTR_KPARAM_INFO
	.align		4
.L_253:
        /*0098*/ 	.byte	0x04, 0x17
        /*009a*/ 	.short	(.L_255 - .L_254)
.L_254:
        /*009c*/ 	.word	0x00000000
        /*00a0*/ 	.short	0x0002
        /*00a2*/ 	.short	0x0010
        /*00a4*/ 	.byte	0x00, 0xf5, 0x21, 0x00


	//----- nvinfo : EIATTR_KPARAM_INFO
	.align		4
.L_255:
        /*00a8*/ 	.byte	0x04, 0x17
        /*00aa*/ 	.short	(.L_257 - .L_256)
.L_256:
        /*00ac*/ 	.word	0x00000000
        /*00b0*/ 	.short	0x0001
        /*00b2*/ 	.short	0x0008
        /*00b4*/ 	.byte	0x00, 0xf0, 0x21, 0x00


	//----- nvinfo : EIATTR_KPARAM_INFO
	.align		4
.L_257:
        /*00b8*/ 	.byte	0x04, 0x17
        /*00ba*/ 	.short	(.L_259 - .L_258)
.L_258:
        /*00bc*/ 	.word	0x00000000
        /*00c0*/ 	.short	0x0000
        /*00c2*/ 	.short	0x0000
        /*00c4*/ 	.byte	0x00, 0xf0, 0x21, 0x00


	//----- nvinfo : EIATTR_SPARSE_MMA_MASK
	.align		4
.L_259:
        /*00c8*/ 	.byte	0x03, 0x50
        /*00ca*/ 	.short	0x0000


	//----- nvinfo : EIATTR_MAXREG_COUNT
	.align		4
        /*00cc*/ 	.byte	0x03, 0x1b
        /*00ce*/ 	.short	0x00ff


	//----- nvinfo : EIATTR_MERCURY_ISA_VERSION
	.align		4
        /*00d0*/ 	.byte	0x03, 0x5f
        /*00d2*/ 	.short	0x0101


	//----- nvinfo : EIATTR_VRC_CTA_INIT_COUNT
	.align		4
        /*00d4*/ 	.byte	0x02, 0x4a
	.zero		1
	.zero		1


	//----- nvinfo : EIATTR_EXIT_INSTR_OFFSETS
	.align		4
        /*00d8*/ 	.byte	0x04, 0x1c
        /*00da*/ 	.short	(.L_261 - .L_260)


	//   ....[0]....
.L_260:
        /*00dc*/ 	.word	0x00000060


	//   ....[1]....
        /*00e0*/ 	.word	0x00000320


	//----- nvinfo : EIATTR_CBANK_PARAM_SIZE
	.align		4
.L_261:
        /*00e4*/ 	.byte	0x03, 0x19
        /*00e6*/ 	.short	0x0060


	//----- nvinfo : EIATTR_PARAM_CBANK
	.align		4
        /*00e8*/ 	.byte	0x04, 0x0a
        /*00ea*/ 	.short	(.L_263 - .L_262)
	.align		4
.L_262:
        /*00ec*/ 	.word	index@(.nv.constant0._Z9SubFluxx3ddPKdS0_S0_S0_S0_S0_S0_S0_PdS1_)
        /*00f0*/ 	.short	0x0380
        /*00f2*/ 	.short	0x0060


	//----- nvinfo : EIATTR_SW_WAR
	.align		4
.L_263:
        /*00f4*/ 	.byte	0x04, 0x36
        /*00f6*/ 	.short	(.L_265 - .L_264)
.L_264:
        /*00f8*/ 	.word	0x00000008
.L_265:


//--------------------- .nv.info._Z9SubFluxx2ddPKdS0_S0_S0_S0_S0_S0_S0_S0_S0_S0_PdS1_S1_S1_ --------------------------
	.section	.nv.info._Z9SubFluxx2ddPKdS0_S0_S0_S0_S0_S0_S0_S0_S0_S0_PdS1_S1_S1_,"",@"SHT_CUDA_INFO"
	.sectionflags	@""
	.align	4


	//----- nvinfo : EIATTR_CUDA_API_VERSION
	.align		4
        /*0000*/ 	.byte	0x04, 0x37
        /*0002*/ 	.short	(.L_267 - .L_266)
.L_266:
        /*0004*/ 	.word	0x00000082


	//----- nvinfo : EIATTR_KPARAM_INFO
	.align		4
.L_267:
        /*0008*/ 	.byte	0x04, 0x17
        /*000a*/ 	.short	(.L_269 - .L_268)
.L_268:
        /*000c*/ 	.word	0x00000000
        /*0010*/ 	.short	0x0010
        /*0012*/ 	.short	0x0080
        /*0014*/ 	.byte	0x00, 0xf5, 0x21, 0x00


	//----- nvinfo : EIATTR_KPARAM_INFO
	.align		4
.L_269:
        /*0018*/ 	.byte	0x04, 0x17
        /*001a*/ 	.short	(.L_271 - .L_270)
.L_270:
        /*001c*/ 	.word	0x00000000
        /*0020*/ 	.short	0x000f
        /*0022*/ 	.short	0x0078
        /*0024*/ 	.byte	0x00, 0xf5, 0x21, 0x00


	//----- nvinfo : EIATTR_KPARAM_INFO
	.align		4
.L_271:
        /*0028*/ 	.byte	0x04, 0x17
        /*002a*/ 	.short	(.L_273 - .L_272)
.L_272:
        /*002c*/ 	.word	0x00000000
        /*0030*/ 	.short	0x000e
        /*0032*/ 	.short	0x0070
        /*0034*/ 	.byte	0x00, 0xf5, 0x21, 0x00


	//----- nvinfo : EIATTR_KPARAM_INFO
	.align		4
.L_273:
        /*0038*/ 	.byte	0x04, 0x17
        /*003a*/ 	.short	(.L_275 - .L_274)
.L_274:
        /*003c*/ 	.word	0x00000000
        /*0040*/ 	.short	0x000d
        /*0042*/ 	.short	0x0068
        /*0044*/ 	.byte	0x00, 0xf5, 0x21, 0x00


	//----- nvinfo : EIATTR_KPARAM_INFO
	.align		4
.L_275:
        /*0048*/ 	.byte	0x04, 0x17
        /*004a*/ 	.short	(.L_277 - .L_276)
.L_276:
        /*004c*/ 	.word	0x00000000
        /*0050*/ 	.short	0x000c
        /*0052*/ 	.short	0x0060
        /*0054*/ 	.byte	0x00, 0xf5, 0x21, 0x00


	//----- nvinfo : EIATTR_KPARAM_INFO
	.align		4
.L_277:
        /*0058*/ 	.byte	0x04, 0x17
        /*005a*/ 	.short	(.L_279 - .L_278)
.L_278:
        /*005c*/ 	.word	0x00000000
        /*0060*/ 	.short	0x000b
        /*0062*/ 	.short	0x0058
        /*0064*/ 	.byte	0x00, 0xf5, 0x21, 0x00


	//----- nvinfo : EIATTR_KPARAM_INFO
	.align		4
.L_279:
        /*0068*/ 	.byte	0x04, 0x17
        /*006a*/ 	.short	(.L_281 - .L_280)
.L_280:
        /*006c*/ 	.word	0x00000000
        /*0070*/ 	.short	0x000a
        /*0072*/ 	.short	0x0050
        /*0074*/ 	.byte	0x00, 0xf5, 0x21, 0x00


	//----- nvinfo : EIATTR_KPARAM_INFO
	.align		4
.L_281:
        /*0078*/ 	.byte	0x04, 0x17
        /*007a*/ 	.short	(.L_283 - .L_282)
.L_282:
        /*007c*/ 	.word	0x00000000
        /*0080*/ 	.short	0x0009
        /*0082*/ 	.short	0x0048
        /*0084*/ 	.byte	0x00, 0xf5, 0x21, 0x00


	//----- nvinfo : EIATTR_KPARAM_INFO
	.align		4
.L_283:
        /*0088*/ 	.byte	0x04, 0x17
        /*008a*/ 	.short	(.L_285 - .L_284)
.L_284:
        /*008c*/ 	.word	0x00000000
        /*0090*/ 	.short	0x0008
        /*0092*/ 	.short	0x0040
        /*0094*/ 	.byte	0x00, 0xf5, 0x21, 0x00


	//----- nvinfo : EIATTR_KPARAM_INFO
	.align		4
.L_285:
        /*0098*/ 	.byte	0x04, 0x17
        /*009a*/ 	.short	(.L_287 - .L_286)
.L_286:
        /*009c*/ 	.word	0x00000000
        /*00a0*/ 	.short	0x0007
        /*00a2*/ 	.short	0x0038
        /*00a4*/ 	.byte	0x00, 0xf5, 0x21, 0x00


	//----- nvinfo : EIATTR_KPARAM_INFO
	.align		4
.L_287:
        /*00a8*/ 	.byte	0x04, 0x17
        /*00aa*/ 	.short	(.L_289 - .L_288)
.L_288:
        /*00ac*/ 	.word	0x00000000
        /*00b0*/ 	.short	0x0006
        /*00b2*/ 	.short	0x0030
        /*00b4*/ 	.byte	0x00, 0xf5, 0x21, 0x00


	//----- nvinfo : EIATTR_KPARAM_INFO
	.align		4
.L_289:
        /*00b8*/ 	.byte	0x04, 0x17
        /*00ba*/ 	.short	(.L_291 - .L_290)
.L_290:
        /*00bc*/ 	.word	0x00000000
        /*00c0*/ 	.short	0x0005
        /*00c2*/ 	.short	0x0028
        /*00c4*/ 	.byte	0x00, 0xf5, 0x21, 0x00


	//----- nvinfo : EIATTR_KPARAM_INFO
	.align		4
.L_291:
        /*00c8*/ 	.byte	0x04, 0x17
        /*00ca*/ 	.short	(.L_293 - .L_292)
.L_292:
        /*00cc*/ 	.word	0x00000000
        /*00d0*/ 	.short	0x0004
        /*00d2*/ 	.short	0x0020
        /*00d4*/ 	.byte	0x00, 0xf5, 0x21, 0x00


	//----- nvinfo : EIATTR_KPARAM_INFO
	.align		4
.L_293:
        /*00d8*/ 	.byte	0x04, 0x17
        /*00da*/ 	.short	(.L_295 - .L_294)
.L_294:
        /*00dc*/ 	.word	0x00000000
        /*00e0*/ 	.short	0x0003
        /*00e2*/ 	.short	0x0018
        /*00e4*/ 	.byte	0x00, 0xf5, 0x21, 0x00


	//----- nvinfo : EIATTR_KPARAM_INFO
	.align		4
.L_295:
        /*00e8*/ 	.byte	0x04, 0x17
        /*00ea*/ 	.short	(.L_297 - .L_296)
.L_296:
        /*00ec*/ 	.word	0x00000000
        /*00f0*/ 	.short	0x0002
        /*00f2*/ 	.short	0x0010
        /*00f4*/ 	.byte	0x00, 0xf5, 0x21, 0x00


	//----- nvinfo : EIATTR_KPARAM_INFO
	.align		4
.L_297:
        /*00f8*/ 	.byte	0x04, 0x17
        /*00fa*/ 	.short	(.L_299 - .L_298)
.L_298:
        /*00fc*/ 	.word	0x00000000
        /*0100*/ 	.short	0x0001
        /*0102*/ 	.short	0x0008
        /*0104*/ 	.byte	0x00, 0xf0, 0x21, 0x00


	//----- nvinfo : EIATTR_KPARAM_INFO
	.align		4
.L_299:
        /*0108*/ 	.byte	0x04, 0x17
        /*010a*/ 	.short	(.L_301 - .L_300)
.L_300:
        /*010c*/ 	.word	0x00000000
        /*0110*/ 	.short	0x0000
        /*0112*/ 	.short	0x0000
        /*0114*/ 	.byte	0x00, 0xf0, 0x21, 0x00


	//----- nvinfo : EIATTR_SPARSE_MMA_MASK
	.align		4
.L_301:
        /*0118*/ 	.byte	0x03, 0x50
        /*011a*/ 	.short	0x0000


	//----- nvinfo : EIATTR_MAXREG_COUNT
	.align		4
        /*011c*/ 	.byte	0x03, 0x1b
        /*011e*/ 	.short	0x00ff


	//----- nvinfo : EIATTR_MERCURY_ISA_VERSION
	.align		4
        /*0120*/ 	.byte	0x03, 0x5f
        /*0122*/ 	.short	0x0101


	//----- nvinfo : EIATTR_VRC_CTA_INIT_COUNT
	.align		4
        /*0124*/ 	.byte	0x02, 0x4a
	.zero		1
	.zero		1


	//----- nvinfo : EIATTR_EXIT_INSTR_OFFSETS
	.align		4
        /*0128*/ 	.byte	0x04, 0x1c
        /*012a*/ 	.short	(.L_303 - .L_302)


	//   ....[0]....
.L_302:
        /*012c*/ 	.word	0x00000060


	//   ....[1]....
        /*0130*/ 	.word	0x00000430


	//----- nvinfo : EIATTR_CBANK_PARAM_SIZE
	.align		4
.L_303:
        /*0134*/ 	.byte	0x03, 0x19
        /*0136*/ 	.short	0x0088


	//----- nvinfo : EIATTR_PARAM_CBANK
	.align		4
        /*0138*/ 	.byte	0x04, 0x0a
        /*013a*/ 	.short	(.L_305 - .L_304)
	.align		4
.L_304:
        /*013c*/ 	.word	index@(.nv.constant0._Z9SubFluxx2ddPKdS0_S0_S0_S0_S0_S0_S0_S0_S0_S0_PdS1_S1_S1_)
        /*0140*/ 	.short	0x0380
        /*0142*/ 	.short	0x0088


	//----- nvinfo : EIATTR_SW_WAR
	.align		4
.L_305:
        /*0144*/ 	.byte	0x04, 0x36
        /*0146*/ 	.short	(.L_307 - .L_306)
.L_306:
        /*0148*/ 	.word	0x00000008
.L_307:


//--------------------- .nv.info._Z9SubFluxx1PKdS0_S0_PdS1_S1_ --------------------------
	.section	.nv.info._Z9SubFluxx1PKdS0_S0_PdS1_S1_,"",@"SHT_CUDA_INFO"
	.sectionflags	@""
	.align	4


	//----- nvinfo : EIATTR_CUDA_API_VERSION
	.align		4
        /*0000*/ 	.byte	0x04, 0x37
        /*0002*/ 	.short	(.L_309 - .L_308)
.L_308:
        /*0004*/ 	.word	0x00000082


	//----- nvinfo : EIATTR_KPARAM_INFO
	.align		4
.L_309:
        /*0008*/ 	.byte	0x04, 0x17
        /*000a*/ 	.short	(.L_311 - .L_310)
.L_310:
        /*000c*/ 	.word	0x00000000
        /*0010*/ 	.short	0x0005
        /*0012*/ 	.short	0x0028
        /*0014*/ 	.byte	0x00, 0xf5, 0x21, 0x00


	//----- nvinfo : EIATTR_KPARAM_INFO
	.align		4
.L_311:
        /*0018*/ 	.byte	0x04, 0x17
        /*001a*/ 	.short	(.L_313 - .L_312)
.L_312:
        /*001c*/ 	.word	0x00000000
        /*0020*/ 	.short	0x0004
        /*0022*/ 	.short	0x0020
        /*0024*/ 	.byte	0x00, 0xf5, 0x21, 0x00


	//----- nvinfo : EIATTR_KPARAM_INFO
	.align		4
.L_313:
        /*0028*/ 	.byte	0x04, 0x17
        /*002a*/ 	.short	(.L_315 - .L_314)
.L_314:
        /*002c*/ 	.word	0x00000000
        /*0030*/ 	.short	0x0003
        /*0032*/ 	.short	0x0018
        /*0034*/ 	.byte	0x00, 0xf5, 0x21, 0x00


	//----- nvinfo : EIATTR_KPARAM_INFO
	.align		4
.L_315:
        /*0038*/ 	.byte	0x04, 0x17
        /*003a*/ 	.short	(.L_317 - .L_316)
.L_316:
        /*003c*/ 	.word	0x00000000
        /*0040*/ 	.short	0x0002
        /*0042*/ 	.short	0x0010
        /*0044*/ 	.byte	0x00, 0xf5, 0x21, 0x00


	//----- nvinfo : EIATTR_KPARAM_INFO
	.align		4
.L_317:
        /*0048*/ 	.byte	0x04, 0x17
        /*004a*/ 	.short	(.L_319 - .L_318)
.L_318:
        /*004c*/ 	.word	0x00000000
        /*0050*/ 	.short	0x0001
        /*0052*/ 	.short	0x0008
        /*0054*/ 	.byte	0x00, 0xf5, 0x21, 0x00


	//----- nvinfo : EIATTR_KPARAM_INFO
	.align		4
.L_319:
        /*0058*/ 	.byte	0x04, 0x17
        /*005a*/ 	.short	(.L_321 - .L_320)
.L_320:
        /*005c*/ 	.word	0x00000000
        /*0060*/ 	.short	0x0000
        /*0062*/ 	.short	0x0000
        /*0064*/ 	.byte	0x00, 0xf5, 0x21, 0x00


	//----- nvinfo : EIATTR_SPARSE_MMA_MASK
	.align		4
.L_321:
        /*0068*/ 	.byte	0x03, 0x50
        /*006a*/ 	.short	0x0000


	//----- nvinfo : EIATTR_MAXREG_COUNT
	.align		4
        /*006c*/ 	.byte	0x03, 0x1b
        /*006e*/ 	.short	0x00ff


	//----- nvinfo : EIATTR_MERCURY_ISA_VERSION
	.align		4
        /*0070*/ 	.byte	0x03, 0x5f
        /*0072*/ 	.short	0x0101


	//----- nvinfo : EIATTR_VRC_CTA_INIT_COUNT
	.align		4
        /*0074*/ 	.byte	0x02, 0x4a
	.zero		1
	.zero		1


	//----- nvinfo : EIATTR_EXIT_INSTR_OFFSETS
	.align		4
        /*0078*/ 	.byte	0x04, 0x1c
        /*007a*/ 	.short	(.L_323 - .L_322)


	//   ....[0]....
.L_322:
        /*007c*/ 	.word	0x00000060


	//   ....[1]....
        /*0080*/ 	.word	0x000001f0


	//----- nvinfo : EIATTR_CBANK_PARAM_SIZE
	.align		4
.L_323:
        /*0084*/ 	.byte	0x03, 0x19
        /*0086*/ 	.short	0x0030


	//----- nvinfo : EIATTR_PARAM_CBANK
	.align		4
        /*0088*/ 	.byte	0x04, 0x0a
        /*008a*/ 	.short	(.L_325 - .L_324)
	.align		4
.L_324:
        /*008c*/ 	.word	index@(.nv.constant0._Z9SubFluxx1PKdS0_S0_PdS1_S1_)
        /*0090*/ 	.short	0x0380
        /*0092*/ 	.short	0x0030


	//----- nvinfo : EIATTR_SW_WAR
	.align		4
.L_325:
        /*0094*/ 	.byte	0x04, 0x36
        /*0096*/ 	.short	(.L_327 - .L_326)
.L_326:
        /*0098*/ 	.word	0x00000008
.L_327:


//--------------------- .nv.info._Z7AveragePKdPd  --------------------------
	.section	.nv.info._Z7AveragePKdPd,"",@"SHT_CUDA_INFO"
	.sectionflags	@""
	.align	4


	//----- nvinfo : EIATTR_CUDA_API_VERSION
	.align		4
        /*0000*/ 	.byte	0x04, 0x37
        /*0002*/ 	.short	(.L_329 - .L_328)
.L_328:
        /*0004*/ 	.word	0x00000082


	//----- nvinfo : EIATTR_KPARAM_INFO
	.align		4
.L_329:
        /*0008*/ 	.byte	0x04, 0x17
        /*000a*/ 	.short	(.L_331 - .L_330)
.L_330:
        /*000c*/ 	.word	0x00000000
        /*0010*/ 	.short	0x0001
        /*0012*/ 	.short	0x0008
        /*0014*/ 	.byte	0x00, 0xf5, 0x21, 0x00


	//----- nvinfo : EIATTR_KPARAM_INFO
	.align		4
.L_331:
        /*0018*/ 	.byte	0x04, 0x17
        /*001a*/ 	.short	(.L_333 - .L_332)
.L_332:
        /*001c*/ 	.word	0x00000000
        /*0020*/ 	.short	0x0000
        /*0022*/ 	.short	0x0000
        /*0024*/ 	.byte	0x00, 0xf5, 0x21, 0x00


	//----- nvinfo : EIATTR_SPARSE_MMA_MASK
	.align		4
.L_333:
        /*0028*/ 	.byte	0x03, 0x50
        /*002a*/ 	.short	0x0000


	//----- nvinfo : EIATTR_MAXREG_COUNT
	.align		4
        /*002c*/ 	.byte	0x03, 0x1b
        /*002e*/ 	.short	0x00ff


	//----- nvinfo : EIATTR_NUM_BARRIERS
	.align		4
        /*0030*/ 	.byte	0x02, 0x4c
        /*0032*/ 	.byte	0x01
	.zero		1


	//----- nvinfo : EIATTR_MERCURY_ISA_VERSION
	.align		4
        /*0034*/ 	.byte	0x03, 0x5f
        /*0036*/ 	.short	0x0101


	//----- nvinfo : EIATTR_VRC_CTA_INIT_COUNT
	.align		4
        /*0038*/ 	.byte	0x02, 0x4a
	.zero		1
	.zero		1


	//----- nvinfo : EIATTR_EXIT_INSTR_OFFSETS
	.align		4
        /*003c*/ 	.byte	0x04, 0x1c
        /*003e*/ 	.short	(.L_335 - .L_334)


	//   ....[0]....
.L_334:
        /*0040*/ 	.word	0x00000860


	//   ....[1]....
        /*0044*/ 	.word	0x00001620


	//----- nvinfo : EIATTR_CRS_STACK_SIZE
	.align		4
.L_335:
        /*0048*/ 	.byte	0x04, 0x1e
        /*004a*/ 	.short	(.L_337 - .L_336)
.L_336:
        /*004c*/ 	.word	0x00000000


	//----- nvinfo : EIATTR_CBANK_PARAM_SIZE
	.align		4
.L_337:
        /*0050*/ 	.byte	0x03, 0x19
        /*0052*/ 	.short	0x0010


	//----- nvinfo : EIATTR_PARAM_CBANK
	.align		4
        /*0054*/ 	.byte	0x04, 0x0a
        /*0056*/ 	.short	(.L_339 - .L_338)
	.align		4
.L_338:
        /*0058*/ 	.word	index@(.nv.constant0._Z7AveragePKdPd)
        /*005c*/ 	.short	0x0380
        /*005e*/ 	.short	0x0010


	//----- nvinfo : EIATTR_SW_WAR
	.align		4
.L_339:
        /*0060*/ 	.byte	0x04, 0x36
        /*0062*/ 	.short	(.L_341 - .L_340)
.L_340:
        /*0064*/ 	.word	0x00000008
.L_341:


//--------------------- .nv.info._Z5DeriyILi2EEvPKdPd --------------------------
	.section	.nv.info._Z5DeriyILi2EEvPKdPd,"",@"SHT_CUDA_INFO"
	.sectionflags	@""
	.align	4


	//----- nvinfo : EIATTR_CUDA_API_VERSION
	.align		4
        /*0000*/ 	.byte	0x04, 0x37
        /*0002*/ 	.short	(.L_343 - .L_342)
.L_342:
        /*0004*/ 	.word	0x00000082


	//----- nvinfo : EIATTR_KPARAM_INFO
	.align		4
.L_343:
        /*0008*/ 	.byte	0x04, 0x17
        /*000a*/ 	.short	(.L_345 - .L_344)
.L_344:
        /*000c*/ 	.word	0x00000000
        /*0010*/ 	.short	0x0001
        /*0012*/ 	.short	0x0008
        /*0014*/ 	.byte	0x00, 0xf5, 0x21, 0x00


	//----- nvinfo : EIATTR_KPARAM_INFO
	.align		4
.L_345:
        /*0018*/ 	.byte	0x04, 0x17
        /*001a*/ 	.short	(.L_347 - .L_346)
.L_346:
        /*001c*/ 	.word	0x00000000
        /*0020*/ 	.short	0x0000
        /*0022*/ 	.short	0x0000
        /*0024*/ 	.byte	0x00, 0xf5, 0x21, 0x00


	//----- nvinfo : EIATTR_SPARSE_MMA_MASK
	.align		4
.L_347:
        /*0028*/ 	.byte	0x03, 0x50
        /*002a*/ 	.short	0x0000


	//----- nvinfo : EIATTR_MAXREG_COUNT
	.align		4
        /*002c*/ 	.byte	0x03, 0x1b
        /*002e*/ 	.short	0x00ff


	//----- nvinfo : EIATTR_NUM_BARRIERS
	.align		4
        /*0030*/ 	.byte	0x02, 0x4c
        /*0032*/ 	.byte	0x01
	.zero		1


	//----- nvinfo : EIATTR_MERCURY_ISA_VERSION
	.align		4
        /*0034*/ 	.byte	0x03, 0x5f
        /*0036*/ 	.short	0x0101


	//----- nvinfo : EIATTR_VRC_CTA_INIT_COUNT
	.align		4
        /*0038*/ 	.byte	0x02, 0x4a
	.zero		1
	.zero		1


	//----- nvinfo : EIATTR_EXIT_INSTR_OFFSETS
	.align		4
        /*003c*/ 	.byte	0x04, 0x1c
        /*003e*/ 	.short	(.L_349 - .L_348)


	//   ....[0]....
.L_348:
        /*0040*/ 	.word	0x00000680


	//   ....[1]....
        /*0044*/ 	.word	0x00000a20


	//   ....[2]....
        /*0048*/ 	.word	0x00000dd0


	//----- nvinfo : EIATTR_CRS_STACK_SIZE
	.align		4
.L_349:
        /*004c*/ 	.byte	0x04, 0x1e
        /*004e*/ 	.short	(.L_351 - .L_350)
.L_350:
        /*0050*/ 	.word	0x00000000


	//----- nvinfo : EIATTR_CBANK_PARAM_SIZE
	.align		4
.L_351:
        /*0054*/ 	.byte	0x03, 0x19
        /*0056*/ 	.short	0x0010


	//----- nvinfo : EIATTR_PARAM_CBANK
	.align		4
        /*0058*/ 	.byte	0x04, 0x0a
        /*005a*/ 	.short	(.L_353 - .L_352)
	.align		4
.L_352:
        /*005c*/ 	.word	index@(.nv.constant0._Z5DeriyILi2EEvPKdPd)
        /*0060*/ 	.short	0x0380
        /*0062*/ 	.short	0x0010


	//----- nvinfo : EIATTR_SW_WAR
	.align		4
.L_353:
        /*0064*/ 	.byte	0x04, 0x36
        /*0066*/ 	.short	(.L_355 - .L_354)
.L_354:
        /*0068*/ 	.word	0x00000008
.L_355:


//--------------------- .nv.info._Z5DerixILi2EEvPKdPd --------------------------
	.section	.nv.info._Z5DerixILi2EEvPKdPd,"",@"SHT_CUDA_INFO"
	.sectionflags	@""
	.align	4


	//----- nvinfo : EIATTR_CUDA_API_VERSION
	.align		4
        /*0000*/ 	.byte	0x04, 0x37
        /*0002*/ 	.short	(.L_357 - .L_356)
.L_356:
        /*0004*/ 	.word	0x00000082


	//----- nvinfo : EIATTR_KPARAM_INFO
	.align		4
.L_357:
        /*0008*/ 	.byte	0x04, 0x17
        /*000a*/ 	.short	(.L_359 - .L_358)
.L_358:
        /*000c*/ 	.word	0x00000000
        /*0010*/ 	.short	0x0001
        /*0012*/ 	.short	0x0008
        /*0014*/ 	.byte	0x00, 0xf5, 0x21, 0x00


	//----- nvinfo : EIATTR_KPARAM_INFO
	.align		4
.L_359:
        /*0018*/ 	.byte	0x04, 0x17
        /*001a*/ 	.short	(.L_361 - .L_360)
.L_360:
        /*001c*/ 	.word	0x00000000
        /*0020*/ 	.short	0x0000
        /*0022*/ 	.short	0x0000
        /*0024*/ 	.byte	0x00, 0xf5, 0x21, 0x00


	//----- nvinfo : EIATTR_SPARSE_MMA_MASK
	.align		4
.L_361:
        /*0028*/ 	.byte	0x03, 0x50
        /*002a*/ 	.short	0x0000


	//----- nvinfo : EIATTR_MAXREG_COUNT
	.align		4
        /*002c*/ 	.byte	0x03, 0x1b
        /*002e*/ 	.short	0x00ff


	//----- nvinfo : EIATTR_NUM_BARRIERS
	.align		4
        /*0030*/ 	.byte	0x02, 0x4c
        /*0032*/ 	.byte	0x01
	.zero		1


	//----- nvinfo : EIATTR_MERCURY_ISA_VERSION
	.align		4
        /*0034*/ 	.byte	0x03, 0x5f
        /*0036*/ 	.short	0x0101


	//----- nvinfo : EIATTR_VRC_CTA_INIT_COUNT
	.align		4
        /*0038*/ 	.byte	0x02, 0x4a
	.zero		1
	.zero		1


	//----- nvinfo : EIATTR_EXIT_INSTR_OFFSETS
	.align		4
        /*003c*/ 	.byte	0x04, 0x1c
        /*003e*/ 	.short	(.L_363 - .L_362)


	//   ....[0]....
.L_362:
        /*0040*/ 	.word	0x00000680


	//   ....[1]....
        /*0044*/ 	.word	0x00000a20


	//   ....[2]....
        /*0048*/ 	.word	0x00000dd0


	//----- nvinfo : EIATTR_CRS_STACK_SIZE
	.align		4
.L_363:
        /*004c*/ 	.byte	0x04, 0x1e
        /*004e*/ 	.short	(.L_365 - .L_364)
.L_364:
        /*0050*/ 	.word	0x00000000


	//----- nvinfo : EIATTR_CBANK_PARAM_SIZE
	.align		4
.L_365:
        /*0054*/ 	.byte	0x03, 0x19
        /*0056*/ 	.short	0x0010


	//----- nvinfo : EIATTR_PARAM_CBANK
	.align		4
        /*0058*/ 	.byte	0x04, 0x0a
        /*005a*/ 	.short	(.L_367 - .L_366)
	.align		4
.L_366:
        /*005c*/ 	.word	index@(.nv.constant0._Z5DerixILi2EEvPKdPd)
        /*0060*/ 	.short	0x0380
        /*0062*/ 	.short	0x0010


	//----- nvinfo : EIATTR_SW_WAR
	.align		4
.L_367:
        /*0064*/ 	.byte	0x04, 0x36
        /*0066*/ 	.short	(.L_369 - .L_368)
.L_368:
        /*0068*/ 	.word	0x00000008
.L_369:


//--------------------- .nv.info._Z5DeriyILi1EEvPKdPd --------------------------
	.section	.nv.info._Z5DeriyILi1EEvPKdPd,"",@"SHT_CUDA_INFO"
	.sectionflags	@""
	.align	4


	//----- nvinfo : EIATTR_CUDA_API_VERSION
	.align		4
        /*0000*/ 	.byte	0x04, 0x37
        /*0002*/ 	.short	(.L_371 - .L_370)
.L_370:
        /*0004*/ 	.word	0x00000082


	//----- nvinfo : EIATTR_KPARAM_INFO
	.align		4
.L_371:
        /*0008*/ 	.byte	0x04, 0x17
        /*000a*/ 	.short	(.L_373 - .L_372)
.L_372:
        /*000c*/ 	.word	0x00000000
        /*0010*/ 	.short	0x0001
        /*0012*/ 	.short	0x0008
        /*0014*/ 	.byte	0x00, 0xf5, 0x21, 0x00


	//----- nvinfo : EIATTR_KPARAM_INFO
	.align		4
.L_373:
        /*0018*/ 	.byte	0x04, 0x17
        /*001a*/ 	.short	(.L_375 - .L_374)
.L_374:
        /*001c*/ 	.word	0x00000000
        /*0020*/ 	.short	0x0000
        /*0022*/ 	.short	0x0000
        /*0024*/ 	.byte	0x00, 0xf5, 0x21, 0x00


	//----- nvinfo : EIATTR_SPARSE_MMA_MASK
	.align		4
.L_375:
        /*0028*/ 	.byte	0x03, 0x50
        /*002a*/ 	.short	0x0000


	//----- nvinfo : EIATTR_MAXREG_COUNT
	.align		4
        /*002c*/ 	.byte	0x03, 0x1b
        /*002e*/ 	.short	0x00ff


	//----- nvinfo : EIATTR_NUM_BARRIERS
	.align		4
        /*0030*/ 	.byte	0x02, 0x4c
        /*0032*/ 	.byte	0x01
	.zero		1


	//----- nvinfo : EIATTR_MERCURY_ISA_VERSION
	.align		4
        /*0034*/ 	.byte	0x03, 0x5f
        /*0036*/ 	.short	0x0101


	//----- nvinfo : EIATTR_VRC_CTA_INIT_COUNT
	.align		4
        /*0038*/ 	.byte	0x02, 0x4a
	.zero		1
	.zero		1


	//----- nvinfo : EIATTR_EXIT_INSTR_OFFSETS
	.align		4
        /*003c*/ 	.byte	0x04, 0x1c
        /*003e*/ 	.short	(.L_377 - .L_376)


	//   ....[0]....
.L_376:
        /*0040*/ 	.word	0x00000680


	//   ....[1]....
        /*0044*/ 	.word	0x000009f0


	//   ....[2]....
        /*0048*/ 	.word	0x00000ce0


	//----- nvinfo : EIATTR_CRS_STACK_SIZE
	.align		4
.L_377:
        /*004c*/ 	.byte	0x04, 0x1e
        /*004e*/ 	.short	(.L_379 - .L_378)
.L_378:
        /*0050*/ 	.word	0x00000000


	//----- nvinfo : EIATTR_CBANK_PARAM_SIZE
	.align		4
.L_379:
        /*0054*/ 	.byte	0x03, 0x19
        /*0056*/ 	.short	0x0010


	//----- nvinfo : EIATTR_PARAM_CBANK
	.align		4
        /*0058*/ 	.byte	0x04, 0x0a
        /*005a*/ 	.short	(.L_381 - .L_380)
	.align		4
.L_380:
        /*005c*/ 	.word	index@(.nv.constant0._Z5DeriyILi1EEvPKdPd)
        /*0060*/ 	.short	0x0380
        /*0062*/ 	.short	0x0010


	//----- nvinfo : EIATTR_SW_WAR
	.align		4
.L_381:
        /*0064*/ 	.byte	0x04, 0x36
        /*0066*/ 	.short	(.L_383 - .L_382)
.L_382:
        /*0068*/ 	.word	0x00000008
.L_383:


//--------------------- .nv.info._Z5DerixILi1EEvPKdPd --------------------------
	.section	.nv.info._Z5DerixILi1EEvPKdPd,"",@"SHT_CUDA_INFO"
	.sectionflags	@""
	.align	4


	//----- nvinfo : EIATTR_CUDA_API_VERSION
	.align		4
        /*0000*/ 	.byte	0x04, 0x37
        /*0002*/ 	.short	(.L_385 - .L_384)
.L_384:
        /*0004*/ 	.word	0x00000082


	//----- nvinfo : EIATTR_KPARAM_INFO
	.align		4
.L_385:
        /*0008*/ 	.byte	0x04, 0x17
        /*000a*/ 	.short	(.L_387 - .L_386)
.L_386:
        /*000c*/ 	.word	0x00000000
        /*0010*/ 	.short	0x0001
        /*0012*/ 	.short	0x0008
        /*0014*/ 	.byte	0x00, 0xf5, 0x21, 0x00


	//----- nvinfo : EIATTR_KPARAM_INFO
	.align		4
.L_387:
        /*0018*/ 	.byte	0x04, 0x17
        /*001a*/ 	.short	(.L_389 - .L_388)
.L_388:
        /*001c*/ 	.word	0x00000000
        /*0020*/ 	.short	0x0000
        /*0022*/ 	.short	0x0000
        /*0024*/ 	.byte	0x00, 0xf5, 0x21, 0x00


	//----- nvinfo : EIATTR_SPARSE_MMA_MASK
	.align		4
.L_389:
        /*0028*/ 	.byte	0x03, 0x50
        /*002a*/ 	.short	0x0000


	//----- nvinfo : EIATTR_MAXREG_COUNT
	.align		4
        /*002c*/ 	.byte	0x03, 0x1b
        /*002e*/ 	.short	0x00ff


	//----- nvinfo : EIATTR_NUM_BARRIERS
	.align		4
        /*0030*/ 	.byte	0x02, 0x4c
        /*0032*/ 	.byte	0x01
	.zero		1


	//----- nvinfo : EIATTR_MERCURY_ISA_VERSION
	.align		4
        /*0034*/ 	.byte	0x03, 0x5f
        /*0036*/ 	.short	0x0101


	//----- nvinfo : EIATTR_VRC_CTA_INIT_COUNT
	.align		4
        /*0038*/ 	.byte	0x02, 0x4a
	.zero		1
	.zero		1


	//----- nvinfo : EIATTR_EXIT_INSTR_OFFSETS
	.align		4
        /*003c*/ 	.byte	0x04, 0x1c
        /*003e*/ 	.short	(.L_391 - .L_390)


	//   ....[0]....
.L_390:
        /*0040*/ 	.word	0x00000680


	//   ....[1]....
        /*0044*/ 	.word	0x000009f0


	//   ....[2]....
        /*0048*/ 	.word	0x00000ce0


	//----- nvinfo : EIATTR_CRS_STACK_SIZE
	.align		4
.L_391:
        /*004c*/ 	.byte	0x04, 0x1e
        /*004e*/ 	.short	(.L_393 - .L_392)
.L_392:
        /*0050*/ 	.word	0x00000000


	//----- nvinfo : EIATTR_CBANK_PARAM_SIZE
	.align		4
.L_393:
        /*0054*/ 	.byte	0x03, 0x19
        /*0056*/ 	.short	0x0010


	//----- nvinfo : EIATTR_PARAM_CBANK
	.align		4
        /*0058*/ 	.byte	0x04, 0x0a
        /*005a*/ 	.short	(.L_395 - .L_394)
	.align		4
.L_394:
        /*005c*/ 	.word	index@(.nv.constant0._Z5DerixILi1EEvPKdPd)
        /*0060*/ 	.short	0x0380
        /*0062*/ 	.short	0x0010


	//----- nvinfo : EIATTR_SW_WAR
	.align		4
.L_395:
        /*0064*/ 	.byte	0x04, 0x36
        /*0066*/ 	.short	(.L_397 - .L_396)
.L_396:
        /*0068*/ 	.word	0x00000008
.L_397:


//--------------------- .nv.callgraph             --------------------------
	.section	.nv.callgraph,"",@"SHT_CUDA_CALLGRAPH"
	.align	4
	.sectionentsize	8
	.align		4
        /*0000*/ 	.word	0x00000000
	.align		4
        /*0004*/ 	.word	0xffffffff
	.align		4
        /*0008*/ 	.word	index@(_Z16PrintAveragesGpuiPKd)
	.align		4
        /*000c*/ 	.word	index@(vprintf)
	.align		4
        /*0010*/ 	.word	0x00000000
	.align		4
        /*0014*/ 	.word	0xfffffffe
	.align		4
        /*0018*/ 	.word	0x00000000
	.align		4
        /*001c*/ 	.word	0xfffffffd
	.align		4
        /*0020*/ 	.word	0x00000000
	.align		4
        /*0024*/ 	.word	0xfffffffc


//--------------------- .nv.constant4             --------------------------
	.section	.nv.constant4,"a",@progbits
	.align	8
	.align		8
.nv.constant4:
        /*0000*/ 	.dword	vprintf
	.align		8
        /*0008*/ 	.dword	$str


//--------------------- .nv.constant3             --------------------------
	.section	.nv.constant3,"a",@progbits
	.align	8
.nv.constant3:
	.type		deriv_consts,@object
	.size		deriv_consts,(adams_consts - deriv_consts)
deriv_consts:
	.zero		32
	.type		adams_consts,@object
	.size		adams_consts,(etatt_consts - adams_consts)
adams_consts:
	.zero		16
	.type		etatt_consts,@object
	.size		etatt_consts,(.L_2 - etatt_consts)
etatt_consts:
	.zero		16
.L_2:


//--------------------- .text._Z16PrintAveragesGpuiPKd --------------------------
	.section	.text._Z16PrintAveragesGpuiPKd,"ax",@progbits
	.align	128
        .global         _Z16PrintAveragesGpuiPKd
        .type           _Z16PrintAveragesGpuiPKd,@function
        .size           _Z16PrintAveragesGpuiPKd,(.L_x_79 - _Z16PrintAveragesGpuiPKd)
        .other          _Z16PrintAveragesGpuiPKd,@"STO_CUDA_ENTRY STV_DEFAULT"
_Z16PrintAveragesGpuiPKd:
.text._Z16PrintAveragesGpuiPKd:
[----:B------:R-:W0:Y:S08]  /*0000*/  LDC R1, c[0x0][0x37c] ;  /* 0x0000df00ff017b82 */ /* 0x000e300000000800 */
[----:B------:R-:W1:Y:S01]  /*0010*/  LDC.64 R2, c[0x0][0x388] ;  /* 0x0000e200ff027b82 */ /* 0x000e620000000a00 */
[----:B------:R-:W1:Y:S01]  /*0020*/  LDCU.64 UR4, c[0x0][0x358] ;  /* 0x00006b00ff0477ac */ /* 0x000e620008000a00 */
[----:B0-----:R-:W-:Y:S01]  /*0030*/  VIADD R1, R1, 0xffffffe0 ;  /* 0xffffffe001017836 */ /* 0x001fe20000000000 */
[----:B------:R-:W0:Y:S05]  /*0040*/  LDCU.64 UR6, c[0x4][0x8] ;  /* 0x01000100ff0677ac */ /* 0x000e2a0008000a00 */
[----:B------:R-:W2:Y:S01]  /*0050*/  LDC R16, c[0x0][0x380] ;  /* 0x0000e000ff107b82 */ /* 0x000ea20000000800 */
[----:B-1----:R-:W3:Y:S04]  /*0060*/  LDG.E.64 R8, desc[UR4][R2.64] ;  /* 0x0000000402087981 */ /* 0x002ee8000c1e1b00 */
[----:B------:R-:W4:Y:S04]  /*0070*/  LDG.E.64 R12, desc[UR4][R2.64+0x8] ;  /* 0x00000804020c7981 */ /* 0x000f28000c1e1b00 */
[----:B------:R-:W4:Y:S01]  /*0080*/  LDG.E.64 R14, desc[UR4][R2.64+0x10] ;  /* 0x00001004020e7981 */ /* 0x000f22000c1e1b00 */
[----:B------:R-:W-:Y:S01]  /*0090*/  MOV R0, 0x0 ;  /* 0x0000000000007802 */ /* 0x000fe20000000f00 */
[----:B------:R-:W1:Y:S01]  /*00a0*/  LDCU UR4, c[0x0][0x2f8] ;  /* 0x00005f00ff0477ac */ /* 0x000e620008000800 */
[----:B0-----:R-:W-:Y:S01]  /*00b0*/  IMAD.U32 R4, RZ, RZ, UR6 ;  /* 0x00000006ff047e24 */ /* 0x001fe2000f8e00ff */
[----:B--2---:R0:W-:Y:S01]  /*00c0*/  STL [R1], R16 ;  /* 0x0000001001007387 */ /* 0x0041e20000100800 */
[----:B------:R0:W2:Y:S01]  /*00d0*/  LDC.64 R10, c[0x4][R0] ;  /* 0x01000000000a7b82 */ /* 0x0000a20000000a00 */
[----:B------:R-:W5:Y:S01]  /*00e0*/  LDCU UR5, c[0x0][0x2fc] ;  /* 0x00005f80ff0577ac */ /* 0x000f620008000800 */
[----:B------:R-:W-:-:S02]  /*00f0*/  MOV R5, UR7 ;  /* 0x0000000700057c02 */ /* 0x000fc40008000f00 */
[----:B-1----:R-:W-:-:S05]  /*0100*/  IADD3 R6, P0, PT, R1, UR4, RZ ;  /* 0x0000000401067c10 */ /* 0x002fca000ff1e0ff */
[----:B-----5:R-:W-:Y:S01]  /*0110*/  IMAD.X R7, RZ, RZ, UR5, P0 ;  /* 0x00000005ff077e24 */ /* 0x020fe200080e06ff */
[----:B---3--:R0:W-:Y:S04]  /*0120*/  STL.64 [R1+0x8], R8 ;  /* 0x0000080801007387 */ /* 0x0081e80000100a00 */
[----:B--2-4-:R0:W-:Y:S03]  /*0130*/  STL.128 [R1+0x10], R12 ;  /* 0x0000100c01007387 */ /* 0x0141e60000100c00 */
[----:B------:R-:W-:-:S07]  /*0140*/  LEPC R20, `(.L_x_0) ;  /* 0x000000001014794e */ /* 0x000fce0000000000 */
[----:B0-----:R-:W-:Y:S05]  /*0150*/  CALL.ABS.NOINC R10 ;  /* 0x000000000a007343 */ /* 0x001fea0003c00000 */
.L_x_0:
[----:B------:R-:W-:Y:S05]  /*0160*/  EXIT ;  /* 0x000000000000794d */ /* 0x000fea0003800000 */
.L_x_1:
[----:B------:R-:W-:-:S00]  /*0170*/  BRA `(.L_x_1) ;  /* 0xfffffffc00fc7947 */ /* 0x000fc0000383ffff */
[----:B------:R-:W-:-:S00]  /*0180*/  NOP ;  /* 0x0000000000007918 */ /* 0x000fc00000000000 */
[----:B------:R-:W-:-:S00]  /*0190*/  NOP ;  /* 0x0000000000007918 */ /* 0x000fc00000000000 */
[----:B------:R-:W-:-:S00]  /*01a0*/  NOP ;  /* 0x0000000000007918 */ /* 0x000fc00000000000 */
[----:B------:R-:W-:-:S00]  /*01b0*/  NOP ;  /* 0x0000000000007918 */ /* 0x000fc00000000000 */
[----:B------:R-:W-:-:S00]  /*01c0*/  NOP ;  /* 0x0000000000007918 */ /* 0x000fc00000000000 */
[----:B------:R-:W-:-:S00]  /*01d0*/  NOP ;  /* 0x0000000000007918 */ /* 0x000fc00000000000 */
[----:B------:R-:W-:-:S00]  /*01e0*/  NOP ;  /* 0x0000000000007918 */ /* 0x000fc00000000000 */
[----:B------:R-:W-:-:S00]  /*01f0*/  NOP ;  /* 0x0000000000007918 */ /* 0x000fc00000000000 */
.L_x_79:


//--------------------- .text._Z5EtattPKdS0_S0_S0_PdS1_S1_S1_ --------------------------
	.section	.text._Z5EtattPKdS0_S0_S0_PdS1_S1_S1_,"ax",@progbits
	.align	128
        .global         _Z5EtattPKdS0_S0_S0_PdS1_S1_S1_
        .type           _Z5EtattPKdS0_S0_S0_PdS1_S1_S1_,@function
        .size           _Z5EtattPKdS0_S0_S0_PdS1_S1_S1_,(.L_x_77 - _Z5EtattPKdS0_S0_S0_PdS1_S1_S1_)
        .other          _Z5EtattPKdS0_S0_S0_PdS1_S1_S1_,@"STO_CUDA_ENTRY STV_DEFAULT"
_Z5EtattPKdS0_S0_S0_PdS1_S1_S1_:
.text._Z5EtattPKdS0_S0_S0_PdS1_S1_S1_:
[----:B------:R-:W-:Y:S01]  /*0000*/  LDC R1, c[0x0][0x37c] ;  /* 0x0000df00ff017b82 */ /* 0x000fe20000000800 */
[----:B------:R-:W0:Y:S01]  /*0010*/  S2R R0, SR_CTAID.X ;  /* 0x0000000000007919 */ /* 0x000e220000002500 */
[----:B------:R-:W0:Y:S01]  /*0020*/  LDCU UR4, c[0x0][0x360] ;  /* 0x00006c00ff0477ac */ /* 0x000e220008000800 */
[----:B------:R-:W0:Y:S02]  /*0030*/  S2R R3, SR_TID.X ;  /* 0x0000000000037919 */ /* 0x000e240000002100 */
[----:B0-----:R-:W-:-:S05]  /*0040*/  IMAD R0, R0, UR4, R3 ;  /* 0x0000000400007c24 */ /* 0x001fca000f8e0203 */
[----:B------:R-:W-:-:S13]  /*0050*/  ISETP.GT.AND P0, PT, R0, 0x4100, PT ;  /* 0x000041000000780c */ /* 0x000fda0003f04270 */
[----:B------:R-:W-:Y:S05]  /*0060*/  @P0 EXIT ;  /* 0x000000000000094d */ /* 0x000fea0003800000 */
[----:B------:R-:W0:Y:S01]  /*0070*/  LDC.64 R4, c[0x0][0x380] ;  /* 0x0000e000ff047b82 */ /* 0x000e220000000a00 */
[----:B------:R-:W1:Y:S01]  /*0080*/  LDCU.64 UR4, c[0x0][0x358] ;  /* 0x00006b00ff0477ac */ /* 0x000e620008000a00 */
[----:B0-----:R-:W-:-:S06]  /*0090*/  IMAD.WIDE R4, R0, 0x8, R4 ;  /* 0x0000000800047825 */ /* 0x001fcc00078e0204 */
[----:B-1----:R-:W2:Y:S01]  /*00a0*/  LDG.E.64 R4, desc[UR4][R4.64] ;  /* 0x0000000404047981 */ /* 0x002ea2000c1e1b00 */
[----:B------:R-:W-:Y:S01]  /*00b0*/  BSSY.RECONVERGENT B0, `(.L_x_2) ;  /* 0x0000010000007945 */ /* 0x000fe20003800200 */
[----:B--2---:R-:W0:Y:S01]  /*00c0*/  MUFU.RCP64H R3, R5 ;  /* 0x0000000500037308 */ /* 0x004e220000001800 */
[----:B------:R-:W-:-:S04]  /*00d0*/  IADD3 R2, PT, PT, R5, 0x300402, RZ ;  /* 0x0030040205027810 */ /* 0x000fc80007ffe0ff */
[----:B------:R-:W-:Y:S02]  /*00e0*/  FSETP.GEU.AND P0, PT, |R2|, 5.8789094863358348022e-39, PT ;  /* 0x004004020200780b */ /* 0x000fe40003f0e200 */
[----:B0-----:R-:W-:-:S08]  /*00f0*/  DFMA R6, -R4, R2, 1 ;  /* 0x3ff000000406742b */ /* 0x001fd00000000102 */
[----:B------:R-:W-:-:S08]  /*0100*/  DFMA R6, R6, R6, R6 ;  /* 0x000000060606722b */ /* 0x000fd00000000006 */
[----:B------:R-:W-:-:S08]  /*0110*/  DFMA R6, R2, R6, R2 ;  /* 0x000000060206722b */ /* 0x000fd00000000002 */
[----:B------:R-:W-:-:S08]  /*0120*/  DFMA R8, -R4, R6, 1 ;  /* 0x3ff000000408742b */ /* 0x000fd00000000106 */
[----:B------:R-:W-:Y:S01]  /*0130*/  DFMA R2, R6, R8, R6 ;  /* 0x000000080602722b */ /* 0x000fe20000000006 */
[----:B------:R-:W-:Y:S10]  /*0140*/  @P0 BRA `(.L_x_3) ;  /* 0x0000000000180947 */ /* 0x000ff40003800000 */
[----:B------:R-:W-:-:S04]  /*0150*/  LOP3.LUT R2, R5, 0x7fffffff, RZ, 0xc0, !PT ;  /* 0x7fffffff05027812 */ /* 0x000fc800078ec0ff */
[----:B------:R-:W-:Y:S02]  /*0160*/  IADD3 R8, PT, PT, R2, -0x100000, RZ ;  /* 0xfff0000002087810 */ /* 0x000fe40007ffe0ff */
[----:B------:R-:W-:-:S07]  /*0170*/  MOV R2, 0x190 ;  /* 0x0000019000027802 */ /* 0x000fce0000000f00 */
[----:B------:R-:W-:Y:S05]  /*0180*/  CALL.REL.NOINC `($__internal_0_$__cuda_sm20_dblrcp_rn_slowpath_v3) ;  /* 0x0000000000887944 */ /* 0x000fea0003c00000 */
[----:B------:R-:W-:Y:S01]  /*0190*/  IMAD.MOV.U32 R2, RZ, RZ, R6 ;  /* 0x000000ffff027224 */ /* 0x000fe200078e0006 */
[----:B------:R-:W-:-:S07]  /*01a0*/  MOV R3, R7 ;  /* 0x0000000700037202 */ /* 0x000fce0000000f00 */
.L_x_3:
[----:B------:R-:W-:Y:S05]  /*01b0*/  BSYNC.RECONVERGENT B0 ;  /* 0x0000000000007941 */ /* 0x000fea0003800200 */
.L_x_2:
[----:B------:R-:W0:Y:S01]  /*01c0*/  LDC.64 R10, c[0x0][0x390] ;  /* 0x0000e400ff0a7b82 */ /* 0x000e220000000a00 */
[----:B------:R-:W1:Y:S07]  /*01d0*/  LDCU.128 UR8, c[0x3][0x30] ;  /* 0x00c00600ff0877ac */ /* 0x000e6e0008000c00 */
[----:B------:R-:W2:Y:S08]  /*01e0*/  LDC.64 R8, c[0x0][0x388] ;  /* 0x0000e200ff087b82 */ /* 0x000eb00000000a00 */
[----:B------:R-:W3:Y:S01]  /*01f0*/  LDC.64 R14, c[0x0][0x398] ;  /* 0x0000e600ff0e7b82 */ /* 0x000ee20000000a00 */
[----:B0-----:R-:W-:-:S07]  /*0200*/  IMAD.WIDE R10, R0, 0x8, R10 ;  /* 0x00000008000a7825 */ /* 0x001fce00078e020a */
[----:B------:R-:W0:Y:S01]  /*0210*/  LDC.64 R18, c[0x0][0x3b8] ;  /* 0x0000ee00ff127b82 */ /* 0x000e220000000a00 */
[----:B------:R-:W4:Y:S01]  /*0220*/  LDG.E.64 R10, desc[UR4][R10.64] ;  /* 0x000000040a0a7981 */ /* 0x000f22000c1e1b00 */
[----:B--2---:R-:W-:-:S06]  /*0230*/  IMAD.WIDE R8, R0, 0x8, R8 ;  /* 0x0000000800087825 */ /* 0x004fcc00078e0208 */
[----:B------:R-:W2:Y:S01]  /*0240*/  LDG.E.64 R8, desc[UR4][R8.64] ;  /* 0x0000000408087981 */ /* 0x000ea2000c1e1b00 */
[----:B---3--:R-:W-:-:S06]  /*0250*/  IMAD.WIDE R14, R0, 0x8, R14 ;  /* 0x00000008000e7825 */ /* 0x008fcc00078e020e */
[----:B------:R-:W3:Y:S01]  /*0260*/  LDG.E.64 R14, desc[UR4][R14.64] ;  /* 0x000000040e0e7981 */ /* 0x000ee2000c1e1b00 */
[-C--:B----4-:R-:W-:Y:S02]  /*0270*/  DMUL R4, R10, R2.reuse ;  /* 0x000000020a047228 */ /* 0x090fe40000000000 */
[----:B--2---:R-:W-:-:S06]  /*0280*/  DMUL R6, R8, R2 ;  /* 0x0000000208067228 */ /* 0x004fcc0000000000 */
[----:B------:R-:W-:Y:S01]  /*0290*/  DMUL R12, R10, R4 ;  /* 0x000000040a0c7228 */ /* 0x000fe20000000000 */
[----:B------:R-:W2:Y:S01]  /*02a0*/  LDC.64 R10, c[0x0][0x3a0] ;  /* 0x0000e800ff0a7b82 */ /* 0x000ea20000000a00 */
[----:B-1----:R-:W-:-:S06]  /*02b0*/  DMUL R2, R2, UR10 ;  /* 0x0000000a02027c28 */ /* 0x002fcc0008000000 */
[----:B------:R-:W-:Y:S02]  /*02c0*/  DFMA R16, R8, R6, R12 ;  /* 0x000000060810722b */ /* 0x000fe4000000000c */
[----:B------:R-:W1:Y:S06]  /*02d0*/  LDC.64 R12, c[0x0][0x3b0] ;  /* 0x0000ec00ff0c7b82 */ /* 0x000e6c0000000a00 */
[----:B---3--:R-:W-:Y:S02]  /*02e0*/  DFMA R16, R16, -0.5, R14 ;  /* 0xbfe000001010782b */ /* 0x008fe4000000000e */
[----:B------:R-:W3:Y:S01]  /*02f0*/  LDC.64 R8, c[0x0][0x3a8] ;  /* 0x0000ea00ff087b82 */ /* 0x000ee20000000a00 */
[----:B0-----:R-:W-:-:S05]  /*0300*/  IMAD.WIDE R14, R0, 0x8, R18 ;  /* 0x00000008000e7825 */ /* 0x001fca00078e0212 */
[----:B------:R-:W-:Y:S01]  /*0310*/  DMUL R16, R16, UR8 ;  /* 0x0000000810107c28 */ /* 0x000fe20008000000 */
[----:B--2---:R-:W-:-:S07]  /*0320*/  IMAD.WIDE R10, R0, 0x8, R10 ;  /* 0x00000008000a7825 */ /* 0x004fce00078e020a */
[----:B------:R-:W-:Y:S01]  /*0330*/  DMUL R2, R16, R2 ;  /* 0x0000000210027228 */ /* 0x000fe20000000000 */
[----:B-1----:R-:W-:-:S06]  /*0340*/  IMAD.WIDE R12, R0, 0x8, R12 ;  /* 0x00000008000c7825 */ /* 0x002fcc00078e020c */
[----:B------:R-:W-:Y:S01]  /*0350*/  STG.E.64 desc[UR4][R14.64], R2 ;  /* 0x000000020e007986 */ /* 0x000fe2000c101b04 */
[----:B---3--:R-:W-:-:S03]  /*0360*/  IMAD.WIDE R8, R0, 0x8, R8 ;  /* 0x0000000800087825 */ /* 0x008fc600078e0208 */
[----:B------:R-:W-:Y:S04]  /*0370*/  STG.E.64 desc[UR4][R12.64], R16 ;  /* 0x000000100c007986 */ /* 0x000fe8000c101b04 */
[----:B------:R-:W-:Y:S04]  /*0380*/  STG.E.64 desc[UR4][R10.64], R6 ;  /* 0x000000060a007986 */ /* 0x000fe8000c101b04 */
[----:B------:R-:W-:Y:S01]  /*0390*/  STG.E.64 desc[UR4][R8.64], R4 ;  /* 0x0000000408007986 */ /* 0x000fe2000c101b04 */
[----:B------:R-:W-:Y:S05]  /*03a0*/  EXIT ;  /* 0x000000000000794d */ /* 0x000fea0003800000 */
        .weak           $__internal_0_$__cuda_sm20_dblrcp_rn_slowpath_v3
        .type           $__internal_0_$__cuda_sm20_dblrcp_rn_slowpath_v3,@function
        .size           $__internal_0_$__cuda_sm20_dblrcp_rn_slowpath_v3,(.L_x_77 - $__internal_0_$__cuda_sm20_dblrcp_rn_slowpath_v3)
$__internal_0_$__cuda_sm20_dblrcp_rn_slowpath_v3:
[----:B------:R-:W-:Y:S01]  /*03b0*/  DSETP.GTU.AND P0, PT, |R4|, +INF , PT ;  /* 0x7ff000000400742a */ /* 0x000fe20003f0c200 */
[----:B------:R-:W-:-:S13]  /*03c0*/  BSSY.RECONVERGENT B1, `(.L_x_4) ;  /* 0x0000023000017945 */ /* 0x000fda0003800200 */
[----:B------:R-:W-:Y:S05]  /*03d0*/  @P0 BRA `(.L_x_5) ;  /* 0x00000000007c0947 */ /* 0x000fea0003800000 */
[----:B------:R-:W-:-:S05]  /*03e0*/  LOP3.LUT R3, R5, 0x7fffffff, RZ, 0xc0, !PT ;  /* 0x7fffffff05037812 */ /* 0x000fca00078ec0ff */
[----:B------:R-:W-:-:S05]  /*03f0*/  VIADD R6, R3, 0xffffffff ;  /* 0xffffffff03067836 */ /* 0x000fca0000000000 */
[----:B------:R-:W-:-:S13]  /*0400*/  ISETP.GE.U32.AND P0, PT, R6, 0x7fefffff, PT ;  /* 0x7fefffff0600780c */ /* 0x000fda0003f06070 */
[----:B------:R-:W-:Y:S02]  /*0410*/  @P0 LOP3.LUT R7, R5, 0x7ff00000, RZ, 0x3c, !PT ;  /* 0x7ff0000005070812 */ /* 0x000fe400078e3cff */
[----:B------:R-:W-:Y:S01]  /*0420*/  @P0 MOV R6, RZ ;  /* 0x000000ff00060202 */ /* 0x000fe20000000f00 */
[----:B------:R-:W-:Y:S06]  /*0430*/  @P0 BRA `(.L_x_6) ;  /* 0x00000000006c0947 */ /* 0x000fec0003800000 */
[----:B------:R-:W-:-:S13]  /*0440*/  ISETP.GE.U32.AND P0, PT, R3, 0x1000001, PT ;  /* 0x010000010300780c */ /* 0x000fda0003f06070 */
[----:B------:R-:W-:Y:S05]  /*0450*/  @!P0 BRA `(.L_x_7) ;  /* 0x0000000000348947 */ /* 0x000fea0003800000 */
[----:B------:R-:W-:Y:S01]  /*0460*/  VIADD R7, R5, 0xc0200000 ;  /* 0xc020000005077836 */ /* 0x000fe20000000000 */
[----:B------:R-:W-:-:S03]  /*0470*/  MOV R6, R4 ;  /* 0x0000000400067202 */ /* 0x000fc60000000f00 */
[----:B------:R-:W0:Y:S03]  /*0480*/  MUFU.RCP64H R9, R7 ;  /* 0x0000000700097308 */ /* 0x000e260000001800 */
[----:B0-----:R-:W-:-:S08]  /*0490*/  DFMA R10, -R6, R8, 1 ;  /* 0x3ff00000060a742b */ /* 0x001fd00000000108 */
[----:B------:R-:W-:-:S08]  /*04a0*/  DFMA R10, R10, R10, R10 ;  /* 0x0000000a0a0a722b */ /* 0x000fd0000000000a */
[----:B------:R-:W-:-:S08]  /*04b0*/  DFMA R10, R8, R10, R8 ;  /* 0x0000000a080a722b */ /* 0x000fd00000000008 */
[----:B------:R-:W-:-:S08]  /*04c0*/  DFMA R8, -R6, R10, 1 ;  /* 0x3ff000000608742b */ /* 0x000fd0000000010a */
[----:B------:R-:W-:-:S08]  /*04d0*/  DFMA R8, R10, R8, R10 ;  /* 0x000000080a08722b */ /* 0x000fd0000000000a */
[----:B------:R-:W-:-:S08]  /*04e0*/  DMUL R8, R8, 2.2250738585072013831e-308 ;  /* 0x0010000008087828 */ /* 0x000fd00000000000 */
[----:B------:R-:W-:-:S08]  /*04f0*/  DFMA R4, -R4, R8, 1 ;  /* 0x3ff000000404742b */ /* 0x000fd00000000108 */
[----:B------:R-:W-:-:S08]  /*0500*/  DFMA R4, R4, R4, R4 ;  /* 0x000000040404722b */ /* 0x000fd00000000004 */
[----:B------:R-:W-:Y:S01]  /*0510*/  DFMA R6, R8, R4, R8 ;  /* 0x000000040806722b */ /* 0x000fe20000000008 */
[----:B------:R-:W-:Y:S10]  /*0520*/  BRA `(.L_x_6) ;  /* 0x0000000000307947 */ /* 0x000ff40003800000 */
.L_x_7:
[----:B------:R-:W-:Y:S01]  /*0530*/  DMUL R4, R4, 8.11296384146066816958e+31 ;  /* 0x4690000004047828 */ /* 0x000fe20000000000 */
[----:B------:R-:W-:-:S05]  /*0540*/  IMAD.MOV.U32 R6, RZ, RZ, R8 ;  /* 0x000000ffff067224 */ /* 0x000fca00078e0008 */
[----:B------:R-:W0:Y:S02]  /*0550*/  MUFU.RCP64H R7, R5 ;  /* 0x0000000500077308 */ /* 0x000e240000001800 */
[----:B0-----:R-:W-:-:S08]  /*0560*/  DFMA R8, -R4, R6, 1 ;  /* 0x3ff000000408742b */ /* 0x001fd00000000106 */
[----:B------:R-:W-:-:S08]  /*0570*/  DFMA R8, R8, R8, R8 ;  /* 0x000000080808722b */ /* 0x000fd00000000008 */
[----:B------:R-:W-:-:S08]  /*0580*/  DFMA R8, R6, R8, R6 ;  /* 0x000000080608722b */ /* 0x000fd00000000006 */
[----:B------:R-:W-:-:S08]  /*0590*/  DFMA R6, -R4, R8, 1 ;  /* 0x3ff000000406742b */ /* 0x000fd00000000108 */
[----:B------:R-:W-:-:S08]  /*05a0*/  DFMA R6, R8, R6, R8 ;  /* 0x000000060806722b */ /* 0x000fd00000000008 */
[----:B------:R-:W-:Y:S01]  /*05b0*/  DMUL R6, R6, 8.11296384146066816958e+31 ;  /* 0x4690000006067828 */ /* 0x000fe20000000000 */
[----:B------:R-:W-:Y:S10]  /*05c0*/  BRA `(.L_x_6) ;  /* 0x0000000000087947 */ /* 0x000ff40003800000 */
.L_x_5:
[----:B------:R-:W-:Y:S02]  /*05d0*/  LOP3.LUT R7, R5, 0x80000, RZ, 0xfc, !PT ;  /* 0x0008000005077812 */ /* 0x000fe400078efcff */
[----:B------:R-:W-:-:S07]  /*05e0*/  MOV R6, R4 ;  /* 0x0000000400067202 */ /* 0x000fce0000000f00 */
.L_x_6:
[----:B------:R-:W-:Y:S05]  /*05f0*/  BSYNC.RECONVERGENT B1 ;  /* 0x0000000000017941 */ /* 0x000fea0003800200 */
.L_x_4:
[----:B------:R-:W-:-:S04]  /*0600*/  IMAD.MOV.U32 R3, RZ, RZ, 0x0 ;  /* 0x00000000ff037424 */ /* 0x000fc800078e00ff */
[----:B------:R-:W-:Y:S05]  /*0610*/  RET.REL.NODEC R2 `(_Z5EtattPKdS0_S0_S0_PdS1_S1_S1_) ;  /* 0xfffffff802787950 */ /* 0x000fea0003c3ffff */
.L_x_8:
        /* <DEDUP_REMOVED lines=14> */
.L_x_77:


//--------------------- .text._Z5AdamsPKdPdS1_    --------------------------
	.section	.text._Z5AdamsPKdPdS1_,"ax",@progbits
	.align	128
        .global         _Z5AdamsPKdPdS1_
        .type           _Z5AdamsPKdPdS1_,@function
        .size           _Z5AdamsPKdPdS1_,(.L_x_81 - _Z5AdamsPKdPdS1_)
        .other          _Z5AdamsPKdPdS1_,@"STO_CUDA_ENTRY STV_DEFAULT"
_Z5AdamsPKdPdS1_:
.text._Z5AdamsPKdPdS1_:
        /* <DEDUP_REMOVED lines=9> */
[----:B------:R-:W2:Y:S06]  /*0090*/  LDCU.128 UR8, c[0x3][0x20] ;  /* 0x00c00400ff0877ac */ /* 0x000eac0008000c00 */
[----:B------:R-:W3:Y:S08]  /*00a0*/  LDC.64 R2, c[0x0][0x380] ;  /* 0x0000e000ff027b82 */ /* 0x000ef00000000a00 */
[----:B------:R-:W4:Y:S01]  /*00b0*/  LDC.64 R8, c[0x0][0x390] ;  /* 0x0000e400ff087b82 */ /* 0x000f220000000a00 */
[----:B0-----:R-:W-:-:S05]  /*00c0*/  IMAD.WIDE R4, R11, 0x8, R4 ;  /* 0x000000080b047825 */ /* 0x001fca00078e0204 */
[----:B-1----:R-:W2:Y:S01]  /*00d0*/  LDG.E.64 R6, desc[UR4][R4.64] ;  /* 0x0000000404067981 */ /* 0x002ea2000c1e1b00 */
[----:B---3--:R-:W-:-:S06]  /*00e0*/  IMAD.WIDE R2, R11, 0x8, R2 ;  /* 0x000000080b027825 */ /* 0x008fcc00078e0202 */
[----:B------:R-:W3:Y:S01]  /*00f0*/  LDG.E.64 R2, desc[UR4][R2.64] ;  /* 0x0000000402027981 */ /* 0x000ee2000c1e1b00 */
[----:B----4-:R-:W-:-:S05]  /*0100*/  IMAD.WIDE R8, R11, 0x8, R8 ;  /* 0x000000080b087825 */ /* 0x010fca00078e0208 */
[----:B------:R-:W4:Y:S01]  /*0110*/  LDG.E.64 R10, desc[UR4][R8.64] ;  /* 0x00000004080a7981 */ /* 0x000f22000c1e1b00 */
[----:B--2---:R-:W-:-:S08]  /*0120*/  DMUL R6, R6, UR10 ;  /* 0x0000000a06067c28 */ /* 0x004fd00008000000 */
[----:B---3--:R-:W-:-:S08]  /*0130*/  DFMA R6, R2, UR8, -R6 ;  /* 0x0000000802067c2b */ /* 0x008fd00008000806 */
[----:B----4-:R-:W-:-:S07]  /*0140*/  DADD R6, R6, R10 ;  /* 0x0000000006067229 */ /* 0x010fce000000000a */
[----:B------:R-:W-:Y:S04]  /*0150*/  STG.E.64 desc[UR4][R8.64], R6 ;  /* 0x0000000608007986 */ /* 0x000fe8000c101b04 */
[----:B------:R-:W-:Y:S01]  /*0160*/  STG.E.64 desc[UR4][R4.64], R2 ;  /* 0x0000000204007986 */ /* 0x000fe2000c101b04 */
[----:B------:R-:W-:Y:S05]  /*0170*/  EXIT ;  /* 0x000000000000794d */ /* 0x000fea0003800000 */
.L_x_9:
        /* <DEDUP_REMOVED lines=16> */
.L_x_81:


//--------------------- .text._Z9SubFluxx6dPKdS0_S0_S0_S0_S0_Pd --------------------------
	.section	.text._Z9SubFluxx6dPKdS0_S0_S0_S0_S0_Pd,"ax",@progbits
	.align	128
        .global         _Z9SubFluxx6dPKdS0_S0_S0_S0_S0_Pd
        .type           _Z9SubFluxx6dPKdS0_S0_S0_S0_S0_Pd,@function
        .size           _Z9SubFluxx6dPKdS0_S0_S0_S0_S0_Pd,(.L_x_82 - _Z9SubFluxx6dPKdS0_S0_S0_S0_S0_Pd)
        .other          _Z9SubFluxx6dPKdS0_S0_S0_S0_S0_Pd,@"STO_CUDA_ENTRY STV_DEFAULT"
_Z9SubFluxx6dPKdS0_S0_S0_S0_S0_Pd:
.text._Z9SubFluxx6dPKdS0_S0_S0_S0_S0_Pd:
        /* <DEDUP_REMOVED lines=8> */
[----:B------:R-:W1:Y:S07]  /*0080*/  LDCU.64 UR4, c[0x0][0x358] ;  /* 0x00006b00ff0477ac */ /* 0x000e6e0008000a00 */
[----:B------:R-:W2:Y:S08]  /*0090*/  LDC.64 R2, c[0x0][0x3b8] ;  /* 0x0000ee00ff027b82 */ /* 0x000eb00000000a00 */
[----:B------:R-:W3:Y:S08]  /*00a0*/  LDC.64 R8, c[0x0][0x390] ;  /* 0x0000e400ff087b82 */ /* 0x000ef00000000a00 */
[----:B------:R-:W4:Y:S01]  /*00b0*/  LDC.64 R6, c[0x0][0x398] ;  /* 0x0000e600ff067b82 */ /* 0x000f220000000a00 */
[----:B0-----:R-:W-:-:S06]  /*00c0*/  IMAD.WIDE R4, R0, 0x8, R4 ;  /* 0x0000000800047825 */ /* 0x001fcc00078e0204 */
[----:B-1----:R-:W5:Y:S01]  /*00d0*/  LDG.E.64 R4, desc[UR4][R4.64] ;  /* 0x0000000404047981 */ /* 0x002f62000c1e1b00 */
[----:B------:R-:W0:Y:S01]  /*00e0*/  LDC.64 R14, c[0x0][0x3a8] ;  /* 0x0000ea00ff0e7b82 */ /* 0x000e220000000a00 */
[----:B--2---:R-:W-:-:S05]  /*00f0*/  IMAD.WIDE R2, R0, 0x8, R2 ;  /* 0x0000000800027825 */ /* 0x004fca00078e0202 */
[----:B------:R-:W5:Y:S02]  /*0100*/  LDG.E.64 R10, desc[UR4][R2.64] ;  /* 0x00000004020a7981 */ /* 0x000f64000c1e1b00 */
[----:B------:R-:W1:Y:S01]  /*0110*/  LDC.64 R12, c[0x0][0x3b0] ;  /* 0x0000ec00ff0c7b82 */ /* 0x000e620000000a00 */
[----:B---3--:R-:W-:-:S06]  /*0120*/  IMAD.WIDE R8, R0, 0x8, R8 ;  /* 0x0000000800087825 */ /* 0x008fcc00078e0208 */
[----:B------:R-:W2:Y:S01]  /*0130*/  LDG.E.64 R8, desc[UR4][R8.64] ;  /* 0x0000000408087981 */ /* 0x000ea2000c1e1b00 */
[----:B------:R-:W3:Y:S01]  /*0140*/  LDC.64 R16, c[0x0][0x3a0] ;  /* 0x0000e800ff107b82 */ /* 0x000ee20000000a00 */
[----:B----4-:R-:W-:-:S06]  /*0150*/  IMAD.WIDE R6, R0, 0x8, R6 ;  /* 0x0000000800067825 */ /* 0x010fcc00078e0206 */
[----:B------:R-:W4:Y:S01]  /*0160*/  LDG.E.64 R6, desc[UR4][R6.64] ;  /* 0x0000000406067981 */ /* 0x000f22000c1e1b00 */
[----:B0-----:R-:W-:-:S06]  /*0170*/  IMAD.WIDE R14, R0, 0x8, R14 ;  /* 0x00000008000e7825 */ /* 0x001fcc00078e020e */
[----:B------:R-:W4:Y:S01]  /*0180*/  LDG.E.64 R14, desc[UR4][R14.64] ;  /* 0x000000040e0e7981 */ /* 0x000f22000c1e1b00 */
[----:B-1----:R-:W-:-:S06]  /*0190*/  IMAD.WIDE R12, R0, 0x8, R12 ;  /* 0x00000008000c7825 */ /* 0x002fcc00078e020c */
[----:B------:R-:W4:Y:S01]  /*01a0*/  LDG.E.64 R12, desc[UR4][R12.64] ;  /* 0x000000040c0c7981 */ /* 0x000f22000c1e1b00 */
[----:B---3--:R-:W-:-:S06]  /*01b0*/  IMAD.WIDE R16, R0, 0x8, R16 ;  /* 0x0000000800107825 */ /* 0x008fcc00078e0210 */
[----:B------:R-:W3:Y:S01]  /*01c0*/  LDG.E.64 R16, desc[UR4][R16.64] ;  /* 0x0000000410107981 */ /* 0x000ee2000c1e1b00 */
[----:B-----5:R-:W-:-:S08]  /*01d0*/  DADD R4, R10, -R4 ;  /* 0x000000000a047229 */ /* 0x020fd00000000804 */
[----:B--2---:R-:W-:Y:S01]  /*01e0*/  DADD R4, R4, -R8 ;  /* 0x0000000004047229 */ /* 0x004fe20000000808 */
[----:B------:R-:W0:Y:S07]  /*01f0*/  LDC.64 R8, c[0x0][0x380] ;  /* 0x0000e000ff087b82 */ /* 0x000e2e0000000a00 */
[----:B----4-:R-:W-:Y:S02]  /*0200*/  DADD R4, R4, -R6 ;  /* 0x0000000004047229 */ /* 0x010fe40000000806 */
[----:B------:R-:W-:-:S06]  /*0210*/  DADD R6, R14, R12 ;  /* 0x000000000e067229 */ /* 0x000fcc000000000c */
[----:B---3--:R-:W-:-:S08]  /*0220*/  DADD R4, R4, -R16 ;  /* 0x0000000004047229 */ /* 0x008fd00000000810 */
[----:B0-----:R-:W-:-:S07]  /*0230*/  DFMA R4, R6, R8, R4 ;  /* 0x000000080604722b */ /* 0x001fce0000000004 */
[----:B------:R-:W-:Y:S01]  /*0240*/  STG.E.64 desc[UR4][R2.64], R4 ;  /* 0x0000000402007986 */ /* 0x000fe2000c101b04 */
[----:B------:R-:W-:Y:S05]  /*0250*/  EXIT ;  /* 0x000000000000794d */ /* 0x000fea0003800000 */
.L_x_10:
        /* <DEDUP_REMOVED lines=10> */
.L_x_82:


//--------------------- .text._Z9SubFluxx5dPKdS0_S0_S0_S0_S0_PdS1_S1_S1_S1_ --------------------------
	.section	.text._Z9SubFluxx5dPKdS0_S0_S0_S0_S0_PdS1_S1_S1_S1_,"ax",@progbits
	.align	128
        .global         _Z9SubFluxx5dPKdS0_S0_S0_S0_S0_PdS1_S1_S1_S1_
        .type           _Z9SubFluxx5dPKdS0_S0_S0_S0_S0_PdS1_S1_S1_S1_,@function
        .size           _Z9SubFluxx5dPKdS0_S0_S0_S0_S0_PdS1_S1_S1_S1_,(.L_x_83 - _Z9SubFluxx5dPKdS0_S0_S0_S0_S0_PdS1_S1_S1_S1_)
        .other          _Z9SubFluxx5dPKdS0_S0_S0_S0_S0_PdS1_S1_S1_S1_,@"STO_CUDA_ENTRY STV_DEFAULT"
_Z9SubFluxx5dPKdS0_S0_S0_S0_S0_PdS1_S1_S1_S1_:
.text._Z9SubFluxx5dPKdS0_S0_S0_S0_S0_PdS1_S1_S1_S1_:
        /* <DEDUP_REMOVED lines=18> */
[----:B---3--:R-:W-:-:S05]  /*0120*/  IMAD.WIDE R4, R0, 0x8, R4 ;  /* 0x0000000800047825 */ /* 0x008fca00078e0204 */
[----:B------:R-:W2:Y:S01]  /*0130*/  LDG.E.64 R10, desc[UR4][R4.64] ;  /* 0x00000004040a7981 */ /* 0x000ea2000c1e1b00 */
[C---:B----4-:R-:W-:Y:S01]  /*0140*/  IMAD.WIDE R6, R0.reuse, 0x8, R6 ;  /* 0x0000000800067825 */ /* 0x050fe200078e0206 */
[----:B------:R-:W3:Y:S04]  /*0150*/  LDC.64 R16, c[0x0][0x3c8] ;  /* 0x0000f200ff107b82 */ /* 0x000ee80000000a00 */
[----:B------:R-:W4:Y:S01]  /*0160*/  LDG.E.64 R14, desc[UR4][R6.64] ;  /* 0x00000004060e7981 */ /* 0x000f22000c1e1b00 */
[----:B0-----:R-:W-:-:S06]  /*0170*/  IMAD.WIDE R8, R0, 0x8, R8 ;  /* 0x0000000800087825 */ /* 0x001fcc00078e0208 */
[----:B------:R-:W3:Y:S01]  /*0180*/  LDG.E.64 R8, desc[UR4][R8.64] ;  /* 0x0000000408087981 */ /* 0x000ee2000c1e1b00 */
[----:B-1----:R-:W-:-:S06]  /*0190*/  IMAD.WIDE R20, R0, 0x8, R20 ;  /* 0x0000000800147825 */ /* 0x002fcc00078e0214 */
[----:B------:R-:W3:Y:S01]  /*01a0*/  LDG.E.64 R20, desc[UR4][R20.64] ;  /* 0x0000000414147981 */ /* 0x000ee2000c1e1b00 */
[----:B------:R-:W-:Y:S01]  /*01b0*/  UMOV UR6, 0x55555555 ;  /* 0x5555555500067882 */ /* 0x000fe20000000000 */
[----:B------:R-:W-:Y:S01]  /*01c0*/  UMOV UR7, 0x3fe55555 ;  /* 0x3fe5555500077882 */ /* 0x000fe20000000000 */
[----:B-----5:R-:W-:Y:S01]  /*01d0*/  DMUL R22, R2, R12 ;  /* 0x0000000c02167228 */ /* 0x020fe20000000000 */
[----:B------:R-:W0:Y:S01]  /*01e0*/  LDC.64 R12, c[0x0][0x3d0] ;  /* 0x0000f400ff0c7b82 */ /* 0x000e220000000a00 */
[----:B--2---:R-:W-:-:S08]  /*01f0*/  DMUL R18, R10, R10 ;  /* 0x0000000a0a127228 */ /* 0x004fd00000000000 */
[C---:B----4-:R-:W-:Y:S02]  /*0200*/  DFMA R24, R14.reuse, R14, R18 ;  /* 0x0000000e0e18722b */ /* 0x050fe40000000012 */
[----:B------:R-:W-:Y:S01]  /*0210*/  DADD R18, R14, R10 ;  /* 0x000000000e127229 */ /* 0x000fe2000000000a */
[----:B------:R-:W1:Y:S01]  /*0220*/  LDC.64 R14, c[0x0][0x3b0] ;  /* 0x0000ec00ff0e7b82 */ /* 0x000e620000000a00 */
[----:B---3--:R-:W-:-:S06]  /*0230*/  DFMA R22, R8, R20, R22 ;  /* 0x000000140816722b */ /* 0x008fcc0000000016 */
[----:B------:R-:W-:Y:S01]  /*0240*/  DMUL R20, R18, -UR6 ;  /* 0x8000000612147c28 */ /* 0x000fe20008000000 */
[----:B------:R-:W-:Y:S01]  /*0250*/  IMAD.WIDE R10, R0, 0x8, R16 ;  /* 0x00000008000a7825 */ /* 0x000fe200078e0210 */
[----:B------:R-:W-:-:S03]  /*0260*/  DFMA R24, R24, 2, R22 ;  /* 0x400000001818782b */ /* 0x000fc60000000016 */
[C---:B0-----:R-:W-:Y:S01]  /*0270*/  IMAD.WIDE R12, R0.reuse, 0x8, R12 ;  /* 0x00000008000c7825 */ /* 0x041fe200078e020c */
[----:B------:R-:W0:Y:S04]  /*0280*/  LDC.64 R22, c[0x0][0x3a8] ;  /* 0x0000ea00ff167b82 */ /* 0x000e280000000a00 */
[----:B------:R-:W-:Y:S01]  /*0290*/  DFMA R16, R18, R20, R24 ;  /* 0x000000141210722b */ /* 0x000fe20000000018 */
[----:B------:R-:W2:Y:S01]  /*02a0*/  LDG.E.64 R18, desc[UR4][R10.64] ;  /* 0x000000040a127981 */ /* 0x000ea2000c1e1b00 */
[C---:B-1----:R-:W-:Y:S02]  /*02b0*/  IMAD.WIDE R26, R0.reuse, 0x8, R14 ;  /* 0x00000008001a7825 */ /* 0x042fe400078e020e */
[----:B------:R-:W1:Y:S01]  /*02c0*/  LDC.64 R24, c[0x0][0x380] ;  /* 0x0000e000ff187b82 */ /* 0x000e620000000a00 */
[----:B------:R-:W2:Y:S01]  /*02d0*/  LDG.E.64 R20, desc[UR4][R12.64] ;  /* 0x000000040c147981 */ /* 0x000ea2000c1e1b00 */
[----:B0-----:R-:W-:-:S03]  /*02e0*/  IMAD.WIDE R14, R0, 0x8, R22 ;  /* 0x00000008000e7825 */ /* 0x001fc600078e0216 */
[----:B------:R-:W3:Y:S04]  /*02f0*/  LDG.E.64 R22, desc[UR4][R26.64] ;  /* 0x000000041a167981 */ /* 0x000ee8000c1e1b00 */
[----:B------:R-:W4:Y:S01]  /*0300*/  LDG.E.64 R14, desc[UR4][R14.64] ;  /* 0x000000040e0e7981 */ /* 0x000f22000c1e1b00 */
[----:B--2---:R-:W-:Y:S01]  /*0310*/  DADD R20, R18, R20 ;  /* 0x0000000012147229 */ /* 0x004fe20000000014 */
[----:B------:R-:W0:Y:S07]  /*0320*/  LDC.64 R18, c[0x0][0x3d8] ;  /* 0x0000f600ff127b82 */ /* 0x000e2e0000000a00 */
[----:B------:R-:W-:-:S08]  /*0330*/  DFMA R16, R20, R20, R16 ;  /* 0x000000141410722b */ /* 0x000fd00000000010 */
[----:B-1----:R-:W-:Y:S02]  /*0340*/  DMUL R24, R16, R24 ;  /* 0x0000001810187228 */ /* 0x002fe40000000000 */
[C---:B---3--:R-:W-:Y:S02]  /*0350*/  DMUL R16, R8.reuse, R22 ;  /* 0x0000001608107228 */ /* 0x048fe40000000000 */
[----:B----4-:R-:W-:Y:S02]  /*0360*/  DMUL R8, R8, R14 ;  /* 0x0000000e08087228 */ /* 0x010fe40000000000 */
[C---:B------:R-:W-:Y:S02]  /*0370*/  DMUL R22, R2.reuse, R22 ;  /* 0x0000001602167228 */ /* 0x040fe40000000000 */
[----:B------:R-:W-:Y:S01]  /*0380*/  DMUL R2, R2, R14 ;  /* 0x0000000e02027228 */ /* 0x000fe20000000000 */
[----:B0-----:R-:W-:-:S05]  /*0390*/  IMAD.WIDE R18, R0, 0x8, R18 ;  /* 0x0000000800127825 */ /* 0x001fca00078e0212 */
[----:B------:R-:W-:Y:S04]  /*03a0*/  STG.E.64 desc[UR4][R18.64], R24 ;  /* 0x0000001812007986 */ /* 0x000fe8000c101b04 */
[----:B------:R-:W-:Y:S04]  /*03b0*/  STG.E.64 desc[UR4][R6.64], R16 ;  /* 0x0000001006007986 */ /* 0x000fe8000c101b04 */
[----:B------:R-:W-:Y:S04]  /*03c0*/  STG.E.64 desc[UR4][R4.64], R8 ;  /* 0x0000000804007986 */ /* 0x000fe8000c101b04 */
[----:B------:R-:W-:Y:S04]  /*03d0*/  STG.E.64 desc[UR4][R10.64], R22 ;  /* 0x000000160a007986 */ /* 0x000fe8000c101b04 */
[----:B------:R-:W-:Y:S01]  /*03e0*/  STG.E.64 desc[UR4][R12.64], R2 ;  /* 0x000000020c007986 */ /* 0x000fe2000c101b04 */
[----:B------:R-:W-:Y:S05]  /*03f0*/  EXIT ;  /* 0x000000000000794d */ /* 0x000fea0003800000 */
.L_x_11:
        /* <DEDUP_REMOVED lines=16> */
.L_x_83:


//--------------------- .text._Z9SubFluxx4ddPKdS0_S0_S0_S0_S0_S0_S0_Pd --------------------------
	.section	.text._Z9SubFluxx4ddPKdS0_S0_S0_S0_S0_S0_S0_Pd,"ax",@progbits
	.align	128
        .global         _Z9SubFluxx4ddPKdS0_S0_S0_S0_S0_S0_S0_Pd
        .type           _Z9SubFluxx4ddPKdS0_S0_S0_S0_S0_S0_S0_Pd,@function
        .size           _Z9SubFluxx4ddPKdS0_S0_S0_S0_S0_S0_S0_Pd,(.L_x_84 - _Z9SubFluxx4ddPKdS0_S0_S0_S0_S0_S0_S0_Pd)
        .other          _Z9SubFluxx4ddPKdS0_S0_S0_S0_S0_S0_S0_Pd,@"STO_CUDA_ENTRY STV_DEFAULT"
_Z9SubFluxx4ddPKdS0_S0_S0_S0_S0_S0_S0_Pd:
.text._Z9SubFluxx4ddPKdS0_S0_S0_S0_S0_S0_S0_Pd:
        /* <DEDUP_REMOVED lines=11> */
[----:B------:R-:W4:Y:S08]  /*00b0*/  LDC.64 R12, c[0x0][0x3a0] ;  /* 0x0000e800ff0c7b82 */ /* 0x000f300000000a00 */
[----:B------:R-:W5:Y:S01]  /*00c0*/  LDC.64 R10, c[0x0][0x3a8] ;  /* 0x0000ea00ff0a7b82 */ /* 0x000f620000000a00 */
[----:B0-----:R-:W-:-:S06]  /*00d0*/  IMAD.WIDE R4, R0, 0x8, R4 ;  /* 0x0000000800047825 */ /* 0x001fcc00078e0204 */
[----:B-1----:R-:W2:Y:S01]  /*00e0*/  LDG.E.64 R4, desc[UR4][R4.64] ;  /* 0x0000000404047981 */ /* 0x002ea2000c1e1b00 */
[----:B------:R-:W0:Y:S01]  /*00f0*/  LDC.64 R18, c[0x0][0x3b0] ;  /* 0x0000ec00ff127b82 */ /* 0x000e220000000a00 */
[----:B---3--:R-:W-:-:S06]  /*0100*/  IMAD.WIDE R2, R0, 0x8, R2 ;  /* 0x0000000800027825 */ /* 0x008fcc00078e0202 */
[----:B------:R-:W2:Y:S01]  /*0110*/  LDG.E.64 R2, desc[UR4][R2.64] ;  /* 0x0000000402027981 */ /* 0x000ea2000c1e1b00 */
[----:B------:R-:W1:Y:S08]  /*0120*/  LDC.64 R20, c[0x0][0x390] ;  /* 0x0000e400ff147b82 */ /* 0x000e700000000a00 */
[----:B------:R-:W3:Y:S01]  /*0130*/  LDC.64 R8, c[0x0][0x3c8] ;  /* 0x0000f200ff087b82 */ /* 0x000ee20000000a00 */
[----:B----4-:R-:W-:-:S07]  /*0140*/  IMAD.WIDE R14, R0, 0x8, R12 ;  /* 0x00000008000e7825 */ /* 0x010fce00078e020c */
[----:B------:R-:W4:Y:S01]  /*0150*/  LDC.64 R6, c[0x0][0x3c0] ;  /* 0x0000f000ff067b82 */ /* 0x000f220000000a00 */
[C---:B-----5:R-:W-:Y:S01]  /*0160*/  IMAD.WIDE R16, R0.reuse, 0x8, R10 ;  /* 0x0000000800107825 */ /* 0x060fe200078e020a */
[----:B------:R-:W5:Y:S03]  /*0170*/  LDG.E.64 R14, desc[UR4][R14.64] ;  /* 0x000000040e0e7981 */ /* 0x000f66000c1e1b00 */
[C---:B0-----:R-:W-:Y:S02]  /*0180*/  IMAD.WIDE R18, R0.reuse, 0x8, R18 ;  /* 0x0000000800127825 */ /* 0x041fe400078e0212 */
[----:B------:R-:W5:Y:S01]  /*0190*/  LDG.E.64 R16, desc[UR4][R16.64] ;  /* 0x0000000410107981 */ /* 0x000f62000c1e1b00 */
[----:B------:R-:W0:Y:S01]  /*01a0*/  LDC.64 R22, c[0x0][0x3d0] ;  /* 0x0000f400ff167b82 */ /* 0x000e220000000a00 */
[C---:B-1----:R-:W-:Y:S02]  /*01b0*/  IMAD.WIDE R20, R0.reuse, 0x8, R20 ;  /* 0x0000000800147825 */ /* 0x042fe400078e0214 */
[----:B------:R-:W5:Y:S04]  /*01c0*/  LDG.E.64 R10, desc[UR4][R18.64] ;  /* 0x00000004120a7981 */ /* 0x000f68000c1e1b00 */
[----:B------:R-:W5:Y:S01]  /*01d0*/  LDG.E.64 R12, desc[UR4][R20.64] ;  /* 0x00000004140c7981 */ /* 0x000f62000c1e1b00 */
[----:B---3--:R-:W-:-:S06]  /*01e0*/  IMAD.WIDE R8, R0, 0x8, R8 ;  /* 0x0000000800087825 */ /* 0x008fcc00078e0208 */
[----:B------:R-:W3:Y:S01]  /*01f0*/  LDG.E.64 R8, desc[UR4][R8.64] ;  /* 0x0000000408087981 */ /* 0x000ee2000c1e1b00 */
[----:B----4-:R-:W-:-:S06]  /*0200*/  IMAD.WIDE R6, R0, 0x8, R6 ;  /* 0x0000000800067825 */ /* 0x010fcc00078e0206 */
[----:B------:R-:W4:Y:S01]  /*0210*/  LDG.E.64 R6, desc[UR4][R6.64] ;  /* 0x0000000406067981 */ /* 0x000f22000c1e1b00 */
[----:B--2---:R-:W-:Y:S02]  /*0220*/  DMUL R2, R4, R2 ;  /* 0x0000000204027228 */ /* 0x004fe40000000000 */
[----:B-----5:R-:W-:-:S06]  /*0230*/  DADD R4, R14, R16 ;  /* 0x000000000e047229 */ /* 0x020fcc0000000010 */
[----:B------:R-:W-:-:S08]  /*0240*/  DFMA R2, -R10, R12, -R2 ;  /* 0x0000000c0a02722b */ /* 0x000fd00000000902 */
[----:B------:R-:W-:Y:S02]  /*0250*/  DFMA R2, R4, UR10, R2 ;  /* 0x0000000a04027c2b */ /* 0x000fe40008000002 */
[----:B---3--:R-:W-:-:S08]  /*0260*/  DMUL R4, R8, UR8 ;  /* 0x0000000808047c28 */ /* 0x008fd00008000000 */
[----:B----4-:R-:W-:Y:S01]  /*0270*/  DFMA R2, -R4, R6, R2 ;  /* 0x000000060402722b */ /* 0x010fe20000000102 */
[----:B0-----:R-:W-:-:S06]  /*0280*/  IMAD.WIDE R4, R0, 0x8, R22 ;  /* 0x0000000800047825 */ /* 0x001fcc00078e0216 */
[----:B------:R-:W-:Y:S01]  /*0290*/  STG.E.64 desc[UR4][R4.64], R2 ;  /* 0x0000000204007986 */ /* 0x000fe2000c101b04 */
[----:B------:R-:W-:Y:S05]  /*02a0*/  EXIT ;  /* 0x000000000000794d */ /* 0x000fea0003800000 */
.L_x_12:
        /* <DEDUP_REMOVED lines=13> */
.L_x_84:


//--------------------- .text._Z9SubFluxx3ddPKdS0_S0_S0_S0_S0_S0_S0_PdS1_ --------------------------
	.section	.text._Z9SubFluxx3ddPKdS0_S0_S0_S0_S0_S0_S0_PdS1_,"ax",@progbits
	.align	128
        .global         _Z9SubFluxx3ddPKdS0_S0_S0_S0_S0_S0_S0_PdS1_
        .type           _Z9SubFluxx3ddPKdS0_S0_S0_S0_S0_S0_S0_PdS1_,@function
        .size           _Z9SubFluxx3ddPKdS0_S0_S0_S0_S0_S0_S0_PdS1_,(.L_x_85 - _Z9SubFluxx3ddPKdS0_S0_S0_S0_S0_S0_S0_PdS1_)
        .other          _Z9SubFluxx3ddPKdS0_S0_S0_S0_S0_S0_S0_PdS1_,@"STO_CUDA_ENTRY STV_DEFAULT"
_Z9SubFluxx3ddPKdS0_S0_S0_S0_S0_S0_S0_PdS1_:
.text._Z9SubFluxx3ddPKdS0_S0_S0_S0_S0_S0_S0_PdS1_:
        /* <DEDUP_REMOVED lines=12> */
[----:B0-----:R-:W-:-:S07]  /*00c0*/  IMAD.WIDE R2, R0, 0x8, R2 ;  /* 0x0000000800027825 */ /* 0x001fce00078e0202 */
[----:B------:R-:W0:Y:S01]  /*00d0*/  LDC.64 R20, c[0x0][0x390] ;  /* 0x0000e400ff147b82 */ /* 0x000e220000000a00 */
[C---:B--2---:R-:W-:Y:S01]  /*00e0*/  IMAD.WIDE R6, R0.reuse, 0x8, R6 ;  /* 0x0000000800067825 */ /* 0x044fe200078e0206 */
[----:B-1----:R-:W2:Y:S06]  /*00f0*/  LDG.E.64 R2, desc[UR4][R2.64] ;  /* 0x0000000402027981 */ /* 0x002eac000c1e1b00 */
[----:B------:R-:W1:Y:S01]  /*0100*/  LDC.64 R8, c[0x0][0x3a0] ;  /* 0x0000e800ff087b82 */ /* 0x000e620000000a00 */
[----:B------:R-:W2:Y:S01]  /*0110*/  LDG.E.64 R6, desc[UR4][R6.64] ;  /* 0x0000000406067981 */ /* 0x000ea2000c1e1b00 */
[----:B---3--:R-:W-:-:S06]  /*0120*/  IMAD.WIDE R14, R0, 0x8, R14 ;  /* 0x00000008000e7825 */ /* 0x008fcc00078e020e */
[----:B------:R-:W3:Y:S01]  /*0130*/  LDC.64 R4, c[0x0][0x3c0] ;  /* 0x0000f000ff047b82 */ /* 0x000ee20000000a00 */
[C---:B----4-:R-:W-:Y:S01]  /*0140*/  IMAD.WIDE R16, R0.reuse, 0x8, R12 ;  /* 0x0000000800107825 */ /* 0x050fe200078e020c */
[----:B------:R-:W4:Y:S06]  /*0150*/  LDG.E.64 R14, desc[UR4][R14.64] ;  /* 0x000000040e0e7981 */ /* 0x000f2c000c1e1b00 */
[----:B------:R-:W5:Y:S01]  /*0160*/  LDC.64 R10, c[0x0][0x3c8] ;  /* 0x0000f200ff0a7b82 */ /* 0x000f620000000a00 */
[C---:B0-----:R-:W-:Y:S01]  /*0170*/  IMAD.WIDE R20, R0.reuse, 0x8, R20 ;  /* 0x0000000800147825 */ /* 0x041fe200078e0214 */
[----:B------:R-:W4:Y:S01]  /*0180*/  LDG.E.64 R16, desc[UR4][R16.64] ;  /* 0x0000000410107981 */ /* 0x000f22000c1e1b00 */
[----:B------:R-:W-:Y:S01]  /*0190*/  UMOV UR6, 0x55555555 ;  /* 0x5555555500067882 */ /* 0x000fe20000000000 */
[----:B------:R-:W-:Y:S01]  /*01a0*/  UMOV UR7, 0x3ff55555 ;  /* 0x3ff5555500077882 */ /* 0x000fe20000000000 */
[----:B------:R-:W0:Y:S01]  /*01b0*/  LDCU.128 UR8, c[0x0][0x380] ;  /* 0x00007000ff0877ac */ /* 0x000e220008000c00 */
[----:B------:R-:W4:Y:S01]  /*01c0*/  LDG.E.64 R12, desc[UR4][R20.64] ;  /* 0x00000004140c7981 */ /* 0x000f22000c1e1b00 */
[----:B-1----:R-:W-:-:S06]  /*01d0*/  IMAD.WIDE R18, R0, 0x8, R8 ;  /* 0x0000000800127825 */ /* 0x002fcc00078e0208 */
[----:B------:R-:W4:Y:S01]  /*01e0*/  LDG.E.64 R18, desc[UR4][R18.64] ;  /* 0x0000000412127981 */ /* 0x000f22000c1e1b00 */
[----:B---3--:R-:W-:-:S06]  /*01f0*/  IMAD.WIDE R4, R0, 0x8, R4 ;  /* 0x0000000800047825 */ /* 0x008fcc00078e0204 */
[----:B------:R-:W3:Y:S01]  /*0200*/  LDG.E.64 R4, desc[UR4][R4.64] ;  /* 0x0000000404047981 */ /* 0x000ee2000c1e1b00 */
[----:B-----5:R-:W-:Y:S02]  /*0210*/  IMAD.WIDE R8, R0, 0x8, R10 ;  /* 0x0000000800087825 */ /* 0x020fe400078e020a */
[----:B------:R-:W1:Y:S04]  /*0220*/  LDC.64 R10, c[0x0][0x3d0] ;  /* 0x0000f400ff0a7b82 */ /* 0x000e680000000a00 */
[----:B------:R-:W5:Y:S01]  /*0230*/  LDG.E.64 R8, desc[UR4][R8.64] ;  /* 0x0000000408087981 */ /* 0x000f62000c1e1b00 */
[----:B--2---:R-:W-:Y:S01]  /*0240*/  DFMA R2, R6, UR6, R2 ;  /* 0x0000000606027c2b */ /* 0x004fe20008000002 */
[----:B------:R-:W-:Y:S02]  /*0250*/  UMOV UR7, 0x3fd55555 ;  /* 0x3fd5555500077882 */ /* 0x000fe40000000000 */
[----:B------:R-:W2:Y:S05]  /*0260*/  LDC.64 R6, c[0x0][0x3d8] ;  /* 0x0000f600ff067b82 */ /* 0x000eaa0000000a00 */
[----:B----4-:R-:W-:-:S02]  /*0270*/  DFMA R2, R16, UR6, R2 ;  /* 0x0000000610027c2b */ /* 0x010fc40008000002 */
[----:B------:R-:W-:-:S06]  /*0280*/  DADD R12, -R12, -R14 ;  /* 0x000000000c0c7229 */ /* 0x000fcc000000090e */
[----:B0-----:R-:W-:Y:S02]  /*0290*/  DMUL R2, R2, UR8 ;  /* 0x0000000802027c28 */ /* 0x001fe40008000000 */
[----:B------:R-:W-:Y:S02]  /*02a0*/  DADD R12, R12, -R18 ;  /* 0x000000000c0c7229 */ /* 0x000fe40000000812 */
[----:B---3--:R-:W-:-:S06]  /*02b0*/  DMUL R4, R4, UR10 ;  /* 0x0000000a04047c28 */ /* 0x008fcc0008000000 */
[----:B------:R-:W-:Y:S01]  /*02c0*/  DADD R12, R2, R12 ;  /* 0x00000000020c7229 */ /* 0x000fe2000000000c */
[----:B--2---:R-:W-:-:S07]  /*02d0*/  IMAD.WIDE R6, R0, 0x8, R6 ;  /* 0x0000000800067825 */ /* 0x004fce00078e0206 */
[----:B-----5:R-:W-:Y:S01]  /*02e0*/  DFMA R4, -R4, R8, R12 ;  /* 0x000000080404722b */ /* 0x020fe2000000010c */
[----:B-1----:R-:W-:-:S06]  /*02f0*/  IMAD.WIDE R8, R0, 0x8, R10 ;  /* 0x0000000800087825 */ /* 0x002fcc00078e020a */
[----:B------:R-:W-:Y:S04]  /*0300*/  STG.E.64 desc[UR4][R6.64], R4 ;  /* 0x0000000406007986 */ /* 0x000fe8000c101b04 */
[----:B------:R-:W-:Y:S01]  /*0310*/  STG.E.64 desc[UR4][R8.64], R2 ;  /* 0x0000000208007986 */ /* 0x000fe2000c101b04 */
[----:B------:R-:W-:Y:S05]  /*0320*/  EXIT ;  /* 0x000000000000794d */ /* 0x000fea0003800000 */
.L_x_13:
        /* <DEDUP_REMOVED lines=13> */
.L_x_85:


//--------------------- .text._Z9SubFluxx2ddPKdS0_S0_S0_S0_S0_S0_S0_S0_S0_S0_PdS1_S1_S1_ --------------------------
	.section	.text._Z9SubFluxx2ddPKdS0_S0_S0_S0_S0_S0_S0_S0_S0_S0_PdS1_S1_S1_,"ax",@progbits
	.align	128
        .global         _Z9SubFluxx2ddPKdS0_S0_S0_S0_S0_S0_S0_S0_S0_S0_PdS1_S1_S1_
        .type           _Z9SubFluxx2ddPKdS0_S0_S0_S0_S0_S0_S0_S0_S0_S0_PdS1_S1_S1_,@function
        .size           _Z9SubFluxx2ddPKdS0_S0_S0_S0_S0_S0_S0_S0_S0_S0_PdS1_S1_S1_,(.L_x_86 - _Z9SubFluxx2ddPKdS0_S0_S0_S0_S0_S0_S0_S0_S0_S0_PdS1_S1_S1_)
        .other          _Z9SubFluxx2ddPKdS0_S0_S0_S0_S0_S0_S0_S0_S0_S0_PdS1_S1_S1_,@"STO_CUDA_ENTRY STV_DEFAULT"
_Z9SubFluxx2ddPKdS0_S0_S0_S0_S0_S0_S0_S0_S0_S0_PdS1_S1_S1_:
.text._Z9SubFluxx2ddPKdS0_S0_S0_S0_S0_S0_S0_S0_S0_S0_PdS1_S1_S1_:
        /* <DEDUP_REMOVED lines=10> */
[----:B------:R-:W3:Y:S01]  /*00a0*/  LDC.64 R10, c[0x0][0x3b8] ;  /* 0x0000ee00ff0a7b82 */ /* 0x000ee20000000a00 */
[----:B------:R-:W-:Y:S01]  /*00b0*/  UMOV UR6, 0x55555555 ;  /* 0x5555555500067882 */ /* 0x000fe20000000000 */
[----:B------:R-:W-:Y:S01]  /*00c0*/  UMOV UR7, 0x3ff55555 ;  /* 0x3ff5555500077882 */ /* 0x000fe20000000000 */
[----:B------:R-:W4:Y:S01]  /*00d0*/  LDCU.128 UR8, c[0x0][0x380] ;  /* 0x00007000ff0877ac */ /* 0x000f220008000c00 */
[----:B0-----:R-:W-:-:S04]  /*00e0*/  IMAD.WIDE R2, R0, 0x8, R2 ;  /* 0x0000000800027825 */ /* 0x001fc800078e0202 */
[----:B------:R-:W0:Y:S02]  /*00f0*/  LDC.64 R12, c[0x0][0x3f8] ;  /* 0x0000fe00ff0c7b82 */ /* 0x000e240000000a00 */
[----:B-1----:R-:W5:Y:S01]  /*0100*/  LDG.E.64 R2, desc[UR4][R2.64] ;  /* 0x0000000402027981 */ /* 0x002f62000c1e1b00 */
[----:B--2---:R-:W-:-:S05]  /*0110*/  IMAD.WIDE R6, R0, 0x8, R6 ;  /* 0x0000000800067825 */ /* 0x004fca00078e0206 */
[----:B------:R-:W1:Y:S01]  /*0120*/  LDC.64 R14, c[0x0][0x390] ;  /* 0x0000e400ff0e7b82 */ /* 0x000e620000000a00 */
[----:B------:R-:W5:Y:S01]  /*0130*/  LDG.E.64 R6, desc[UR4][R6.64] ;  /* 0x0000000406067981 */ /* 0x000f62000c1e1b00 */
[----:B---3--:R-:W-:-:S06]  /*0140*/  IMAD.WIDE R10, R0, 0x8, R10 ;  /* 0x00000008000a7825 */ /* 0x008fcc00078e020a */
[----:B------:R-:W2:Y:S01]  /*0150*/  LDC.64 R16, c[0x0][0x398] ;  /* 0x0000e600ff107b82 */ /* 0x000ea20000000a00 */
[----:B------:R-:W3:Y:S07]  /*0160*/  LDG.E.64 R10, desc[UR4][R10.64] ;  /* 0x000000040a0a7981 */ /* 0x000eee000c1e1b00 */
[----:B------:R-:W4:Y:S08]  /*0170*/  LDC.64 R4, c[0x0][0x3a0] ;  /* 0x0000e800ff047b82 */ /* 0x000f300000000a00 */
[----:B------:R-:W2:Y:S08]  /*0180*/  LDC.64 R18, c[0x0][0x400] ;  /* 0x00010000ff127b82 */ /* 0x000eb00000000a00 */
[----:B------:R-:W2:Y:S01]  /*0190*/  LDC.64 R20, c[0x0][0x3d0] ;  /* 0x0000f400ff147b82 */ /* 0x000ea20000000a00 */
[----:B----4-:R-:W-:Y:S01]  /*01a0*/  IMAD.WIDE R4, R0, 0x8, R4 ;  /* 0x0000000800047825 */ /* 0x010fe200078e0204 */
[----:B-----5:R-:W-:Y:S01]  /*01b0*/  DFMA R8, R2, UR6, R6 ;  /* 0x0000000602087c2b */ /* 0x020fe20008000006 */
[----:B------:R-:W-:-:S05]  /*01c0*/  UMOV UR7, 0x3fd55555 ;  /* 0x3fd5555500077882 */ /* 0x000fca0000000000 */
[----:B------:R-:W4:Y:S02]  /*01d0*/  LDC.64 R6, c[0x0][0x3c0] ;  /* 0x0000f000ff067b82 */ /* 0x000f240000000a00 */
[----:B---3--:R-:W-:Y:S01]  /*01e0*/  DFMA R2, R10, UR6, R8 ;  /* 0x000000060a027c2b */ /* 0x008fe20008000008 */
[----:B0-----:R-:W-:-:S04]  /*01f0*/  IMAD.WIDE R8, R0, 0x8, R12 ;  /* 0x0000000800087825 */ /* 0x001fc800078e020c */
[----:B-1----:R-:W-:-:S03]  /*0200*/  IMAD.WIDE R10, R0, 0x8, R14 ;  /* 0x00000008000a7825 */ /* 0x002fc600078e020e */
[----:B------:R-:W-:Y:S01]  /*0210*/  DMUL R2, R2, UR8 ;  /* 0x0000000802027c28 */ /* 0x000fe20008000000 */
[C---:B--2---:R-:W-:Y:S02]  /*0220*/  IMAD.WIDE R12, R0.reuse, 0x8, R16 ;  /* 0x00000008000c7825 */ /* 0x044fe400078e0210 */
[----:B------:R-:W0:Y:S04]  /*0230*/  LDC.64 R16, c[0x0][0x3c8] ;  /* 0x0000f200ff107b82 */ /* 0x000e280000000a00 */
[----:B------:R1:W-:Y:S04]  /*0240*/  STG.E.64 desc[UR4][R8.64], R2 ;  /* 0x0000000208007986 */ /* 0x0003e8000c101b04 */
[----:B------:R-:W2:Y:S04]  /*0250*/  LDG.E.64 R10, desc[UR4][R10.64] ;  /* 0x000000040a0a7981 */ /* 0x000ea8000c1e1b00 */
[----:B------:R-:W2:Y:S01]  /*0260*/  LDG.E.64 R12, desc[UR4][R12.64] ;  /* 0x000000040c0c7981 */ /* 0x000ea2000c1e1b00 */
[----:B----4-:R-:W-:-:S03]  /*0270*/  IMAD.WIDE R6, R0, 0x8, R6 ;  /* 0x0000000800067825 */ /* 0x010fc600078e0206 */
[----:B------:R-:W3:Y:S01]  /*0280*/  LDG.E.64 R4, desc[UR4][R4.64] ;  /* 0x0000000404047981 */ /* 0x000ee2000c1e1b00 */
[----:B-1----:R-:W1:Y:S03]  /*0290*/  LDC.64 R8, c[0x0][0x3d8] ;  /* 0x0000f600ff087b82 */ /* 0x002e660000000a00 */
[----:B------:R-:W4:Y:S01]  /*02a0*/  LDG.E.64 R6, desc[UR4][R6.64] ;  /* 0x0000000406067981 */ /* 0x000f22000c1e1b00 */
[----:B0-----:R-:W-:-:S06]  /*02b0*/  IMAD.WIDE R16, R0, 0x8, R16 ;  /* 0x0000000800107825 */ /* 0x001fcc00078e0210 */
[----:B------:R-:W5:Y:S01]  /*02c0*/  LDG.E.64 R16, desc[UR4][R16.64] ;  /* 0x0000000410107981 */ /* 0x000f62000c1e1b00 */
[----:B-1----:R-:W-:Y:S01]  /*02d0*/  IMAD.WIDE R8, R0, 0x8, R8 ;  /* 0x0000000800087825 */ /* 0x002fe200078e0208 */
[----:B--2---:R-:W-:Y:S01]  /*02e0*/  DADD R14, -R10, -R12 ;  /* 0x000000000a0e7229 */ /* 0x004fe2000000090c */
[----:B------:R-:W0:Y:S07]  /*02f0*/  LDC.64 R12, c[0x0][0x3e8] ;  /* 0x0000fa00ff0c7b82 */ /* 0x000e2e0000000a00 */
[----:B---3--:R-:W-:-:S08]  /*0300*/  DADD R14, R14, -R4 ;  /* 0x000000000e0e7229 */ /* 0x008fd00000000804 */
[----:B------:R-:W-:Y:S02]  /*0310*/  DADD R14, R2, R14 ;  /* 0x00000000020e7229 */ /* 0x000fe4000000000e */
[----:B----4-:R-:W-:Y:S01]  /*0320*/  DMUL R2, R6, UR10 ;  /* 0x0000000a06027c28 */ /* 0x010fe20008000000 */
[----:B------:R-:W-:-:S04]  /*0330*/  IMAD.WIDE R4, R0, 0x8, R18 ;  /* 0x0000000800047825 */ /* 0x000fc800078e0212 */
[----:B------:R-:W-:-:S03]  /*0340*/  IMAD.WIDE R6, R0, 0x8, R20 ;  /* 0x0000000800067825 */ /* 0x000fc600078e0214 */
[----:B-----5:R-:W-:Y:S01]  /*0350*/  DFMA R2, -R2, R16, R14 ;  /* 0x000000100202722b */ /* 0x020fe2000000010e */
[----:B------:R-:W1:Y:S06]  /*0360*/  LDC.64 R14, c[0x0][0x3e0] ;  /* 0x0000f800ff0e7b82 */ /* 0x000e6c0000000a00 */
[----:B------:R2:W-:Y:S01]  /*0370*/  STG.E.64 desc[UR4][R4.64], R2 ;  /* 0x0000000204007986 */ /* 0x0005e2000c101b04 */
[C---:B0-----:R-:W-:Y:S01]  /*0380*/  IMAD.WIDE R12, R0.reuse, 0x8, R12 ;  /* 0x00000008000c7825 */ /* 0x041fe200078e020c */
[----:B------:R-:W2:Y:S02]  /*0390*/  LDC.64 R16, c[0x0][0x3f0] ;  /* 0x0000fc00ff107b82 */ /* 0x000ea40000000a00 */
[----:B------:R-:W3:Y:S04]  /*03a0*/  LDG.E.64 R6, desc[UR4][R6.64] ;  /* 0x0000000406067981 */ /* 0x000ee8000c1e1b00 */
[----:B------:R-:W3:Y:S01]  /*03b0*/  LDG.E.64 R8, desc[UR4][R8.64] ;  /* 0x0000000408087981 */ /* 0x000ee2000c1e1b00 */
[----:B-1----:R-:W-:Y:S01]  /*03c0*/  IMAD.WIDE R14, R0, 0x8, R14 ;  /* 0x00000008000e7825 */ /* 0x002fe200078e020e */
[----:B---3--:R-:W-:-:S07]  /*03d0*/  DMUL R10, R6, R8 ;  /* 0x00000008060a7228 */ /* 0x008fce0000000000 */
[----:B------:R-:W-:Y:S04]  /*03e0*/  STG.E.64 desc[UR4][R12.64], R10 ;  /* 0x0000000a0c007986 */ /* 0x000fe8000c101b04 */
[----:B------:R-:W3:Y:S01]  /*03f0*/  LDG.E.64 R14, desc[UR4][R14.64] ;  /* 0x000000040e0e7981 */ /* 0x000ee2000c1e1b00 */
[----:B--2---:R-:W-:Y:S01]  /*0400*/  IMAD.WIDE R4, R0, 0x8, R16 ;  /* 0x0000000800047825 */ /* 0x004fe200078e0210 */
[----:B---3--:R-:W-:-:S07]  /*0410*/  DMUL R2, R6, R14 ;  /* 0x0000000e06027228 */ /* 0x008fce0000000000 */
[----:B------:R-:W-:Y:S01]  /*0420*/  STG.E.64 desc[UR4][R4.64], R2 ;  /* 0x0000000204007986 */ /* 0x000fe2000c101b04 */
[----:B------:R-:W-:Y:S05]  /*0430*/  EXIT ;  /* 0x000000000000794d */ /* 0x000fea0003800000 */
.L_x_14:
        /* <DEDUP_REMOVED lines=12> */
.L_x_86:


//--------------------- .text._Z9SubFluxx1PKdS0_S0_PdS1_S1_ --------------------------
	.section	.text._Z9SubFluxx1PKdS0_S0_PdS1_S1_,"ax",@progbits
	.align	128
        .global         _Z9SubFluxx1PKdS0_S0_PdS1_S1_
        .type           _Z9SubFluxx1PKdS0_S0_PdS1_S1_,@function
        .size           _Z9SubFluxx1PKdS0_S0_PdS1_S1_,(.L_x_87 - _Z9SubFluxx1PKdS0_S0_PdS1_S1_)
        .other          _Z9SubFluxx1PKdS0_S0_PdS1_S1_,@"STO_CUDA_ENTRY STV_DEFAULT"
_Z9SubFluxx1PKdS0_S0_PdS1_S1_:
.text._Z9SubFluxx1PKdS0_S0_PdS1_S1_:
        /* <DEDUP_REMOVED lines=11> */
[----:B0-----:R-:W-:-:S07]  /*00b0*/  IMAD.WIDE R4, R0, 0x8, R4 ;  /* 0x0000000800047825 */ /* 0x001fce00078e0204 */
[----:B------:R-:W0:Y:S01]  /*00c0*/  LDC.64 R12, c[0x0][0x390] ;  /* 0x0000e400ff0c7b82 */ /* 0x000e220000000a00 */
[----:B-1----:R-:W4:Y:S01]  /*00d0*/  LDG.E.64 R6, desc[UR4][R4.64] ;  /* 0x0000000404067981 */ /* 0x002f22000c1e1b00 */
[----:B--2---:R-:W-:-:S06]  /*00e0*/  IMAD.WIDE R2, R0, 0x8, R2 ;  /* 0x0000000800027825 */ /* 0x004fcc00078e0202 */
[----:B------:R-:W1:Y:S01]  /*00f0*/  LDC.64 R14, c[0x0][0x380] ;  /* 0x0000e000ff0e7b82 */ /* 0x000e620000000a00 */
[----:B------:R-:W4:Y:S07]  /*0100*/  LDG.E.64 R8, desc[UR4][R2.64] ;  /* 0x0000000402087981 */ /* 0x000f2e000c1e1b00 */
[----:B------:R-:W2:Y:S01]  /*0110*/  LDC.64 R16, c[0x0][0x388] ;  /* 0x0000e200ff107b82 */ /* 0x000ea20000000a00 */
[----:B----4-:R-:W-:Y:S01]  /*0120*/  DADD R6, -R6, -R8 ;  /* 0x0000000006067229 */ /* 0x010fe20000000908 */
[----:B---3--:R-:W-:-:S04]  /*0130*/  IMAD.WIDE R8, R0, 0x8, R10 ;  /* 0x0000000800087825 */ /* 0x008fc800078e020a */
[----:B0-----:R-:W-:-:S04]  /*0140*/  IMAD.WIDE R10, R0, 0x8, R12 ;  /* 0x00000008000a7825 */ /* 0x001fc800078e020c */
[C---:B-1----:R-:W-:Y:S01]  /*0150*/  IMAD.WIDE R12, R0.reuse, 0x8, R14 ;  /* 0x00000008000c7825 */ /* 0x042fe200078e020e */
[----:B------:R-:W-:Y:S04]  /*0160*/  STG.E.64 desc[UR4][R8.64], R6 ;  /* 0x0000000608007986 */ /* 0x000fe8000c101b04 */
[----:B------:R-:W3:Y:S04]  /*0170*/  LDG.E.64 R10, desc[UR4][R10.64] ;  /* 0x000000040a0a7981 */ /* 0x000ee8000c1e1b00 */
[----:B------:R-:W3:Y:S01]  /*0180*/  LDG.E.64 R12, desc[UR4][R12.64] ;  /* 0x000000040c0c7981 */ /* 0x000ee2000c1e1b00 */
[----:B--2---:R-:W-:Y:S01]  /*0190*/  IMAD.WIDE R16, R0, 0x8, R16 ;  /* 0x0000000800107825 */ /* 0x004fe200078e0210 */
[----:B---3--:R-:W-:-:S07]  /*01a0*/  DMUL R14, R10, R12 ;  /* 0x0000000c0a0e7228 */ /* 0x008fce0000000000 */
[----:B------:R-:W-:Y:S04]  /*01b0*/  STG.E.64 desc[UR4][R4.64], R14 ;  /* 0x0000000e04007986 */ /* 0x000fe8000c101b04 */
[----:B------:R-:W2:Y:S02]  /*01c0*/  LDG.E.64 R16, desc[UR4][R16.64] ;  /* 0x0000000410107981 */ /* 0x000ea4000c1e1b00 */
[----:B--2---:R-:W-:-:S07]  /*01d0*/  DMUL R18, R10, R16 ;  /* 0x000000100a127228 */ /* 0x004fce0000000000 */
[----:B------:R-:W-:Y:S01]  /*01e0*/  STG.E.64 desc[UR4][R2.64], R18 ;  /* 0x0000001202007986 */ /* 0x000fe2000c101b04 */
[----:B------:R-:W-:Y:S05]  /*01f0*/  EXIT ;  /* 0x000000000000794d */ /* 0x000fea0003800000 */
.L_x_15:
        /* <DEDUP_REMOVED lines=16> */
.L_x_87:


//--------------------- .text._Z7AveragePKdPd     --------------------------
	.section	.text._Z7AveragePKdPd,"ax",@progbits
	.align	128
        .global         _Z7AveragePKdPd
        .type           _Z7AveragePKdPd,@function
        .size           _Z7AveragePKdPd,(.L_x_78 - _Z7AveragePKdPd)
        .other          _Z7AveragePKdPd,@"STO_CUDA_ENTRY STV_DEFAULT"
_Z7AveragePKdPd:
.text._Z7AveragePKdPd:
[----:B------:R-:W-:Y:S01]  /*0000*/  LDC R1, c[0x0][0x37c] ;  /* 0x0000df00ff017b82 */ /* 0x000fe20000000800 */
[----:B------:R-:W0:Y:S01]  /*0010*/  S2R R4, SR_TID.X ;  /* 0x0000000000047919 */ /* 0x000e220000002100 */
[----:B------:R-:W1:Y:S01]  /*0020*/  LDCU.64 UR6, c[0x0][0x358] ;  /* 0x00006b00ff0677ac */ /* 0x000e620008000a00 */
[----:B------:R-:W-:Y:S01]  /*0030*/  BSSY.RECONVERGENT B2, `(.L_x_16) ;  /* 0x000007f000027945 */ /* 0x000fe20003800200 */
[----:B0-----:R-:W-:-:S13]  /*0040*/  ISETP.GT.U32.AND P0, PT, R4, 0x80, PT ;  /* 0x000000800400780c */ /* 0x001fda0003f04070 */
[----:B-1----:R-:W-:Y:S05]  /*0050*/  @P0 BRA `(.L_x_17) ;  /* 0x0000000400f00947 */ /* 0x002fea0003800000 */
[----:B------:R-:W0:Y:S01]  /*0060*/  LDCU.64 UR4, c[0x0][0x380] ;  /* 0x00007000ff0477ac */ /* 0x000e220008000a00 */
[----:B------:R-:W1:Y:S01]  /*0070*/  LDC R3, c[0x0][0x360] ;  /* 0x0000d800ff037b82 */ /* 0x000e620000000800 */
[----:B------:R-:W-:Y:S02]  /*0080*/  IMAD.MOV.U32 R5, RZ, RZ, 0x81 ;  /* 0x00000081ff057424 */ /* 0x000fe400078e00ff */
[----:B------:R-:W-:Y:S02]  /*0090*/  IMAD.MOV.U32 R2, RZ, RZ, R4 ;  /* 0x000000ffff027224 */ /* 0x000fe400078e0004 */
[----:B------:R-:W-:Y:S01]  /*00a0*/  IMAD R0, R4, R5, 0x81 ;  /* 0x0000008104007424 */ /* 0x000fe200078e0205 */
[----:B0-----:R-:W-:-:S04]  /*00b0*/  UIADD3 UR4, UP0, UPT, UR4, 0x10, URZ ;  /* 0x0000001004047890 */ /* 0x001fc8000ff1e0ff */
[----:B------:R-:W-:Y:S02]  /*00c0*/  UIADD3.X UR5, UPT, UPT, URZ, UR5, URZ, UP0, !UPT ;  /* 0x00000005ff057290 */ /* 0x000fe400087fe4ff */
[----:B------:R-:W-:-:S04]  /*00d0*/  IMAD.U32 R6, RZ, RZ, UR4 ;  /* 0x00000004ff067e24 */ /* 0x000fc8000f8e00ff */
[----:B------:R-:W-:-:S07]  /*00e0*/  IMAD.U32 R7, RZ, RZ, UR5 ;  /* 0x00000005ff077e24 */ /* 0x000fce000f8e00ff */
.L_x_27:
[----:B------:R-:W-:-:S04]  /*00f0*/  IMAD R27, R2, 0x81, RZ ;  /* 0x00000081021b7824 */ /* 0x000fc800078e02ff */
[----:B------:R-:W-:-:S05]  /*0100*/  IMAD.WIDE.U32 R8, R27, 0x8, R6 ;  /* 0x000000081b087825 */ /* 0x000fca00078e0006 */
[----:B------:R-:W2:Y:S01]  /*0110*/  LDG.E.64 R24, desc[UR6][R8.64+-0x10] ;  /* 0xfffff00608187981 */ /* 0x000ea2000c1e1b00 */
[----:B------:R-:W-:Y:S01]  /*0120*/  IMAD.IADD R5, R27, 0x1, -R0 ;  /* 0x000000011b057824 */ /* 0x000fe200078e0a00 */
[----:B------:R-:W-:Y:S04]  /*0130*/  BSSY.RECONVERGENT B1, `(.L_x_18) ;  /* 0x0000065000017945 */ /* 0x000fe80003800200 */
[----:B------:R-:W-:Y:S01]  /*0140*/  ISETP.NE.AND P0, PT, R5, -0x1, PT ;  /* 0xffffffff0500780c */ /* 0x000fe20003f05270 */
[----:B--2---:R-:W-:-:S12]  /*0150*/  DADD R24, RZ, R24 ;  /* 0x00000000ff187229 */ /* 0x004fd80000000018 */
[----:B------:R-:W-:Y:S05]  /*0160*/  @!P0 BRA `(.L_x_19) ;  /* 0x0000000400848947 */ /* 0x000fea0003800000 */
[----:B------:R-:W-:Y:S01]  /*0170*/  ISETP.GE.AND P0, PT, R5, -0x1, PT ;  /* 0xffffffff0500780c */ /* 0x000fe20003f06270 */
[----:B------:R-:W-:-:S12]  /*0180*/  BSSY.RELIABLE B0, `(.L_x_20) ;  /* 0x0000052000007945 */ /* 0x000fd80003800100 */
[----:B------:R-:W-:Y:S05]  /*0190*/  @P0 BRA `(.L_x_21) ;  /* 0x0000000400400947 */ /* 0x000fea0003800000 */
[----:B------:R-:W-:Y:S01]  /*01a0*/  IADD3 R10, PT, PT, -R5, -0x1, RZ ;  /* 0xffffffff050a7810 */ /* 0x000fe20007ffe1ff */
[----:B------:R-:W-:Y:S01]  /*01b0*/  BSSY.RECONVERGENT B3, `(.L_x_22) ;  /* 0x0000030000037945 */ /* 0x000fe20003800200 */
[----:B------:R-:W-:Y:S02]  /*01c0*/  PLOP3.LUT P0, PT, PT, PT, PT, 0x80, 0x8 ;  /* 0x000000000008781c */ /* 0x000fe40003f0f070 */
[----:B------:R-:W-:-:S13]  /*01d0*/  ISETP.GT.AND P1, PT, R10, 0xc, PT ;  /* 0x0000000c0a00780c */ /* 0x000fda0003f24270 */
[----:B------:R-:W-:Y:S05]  /*01e0*/  @!P1 BRA `(.L_x_23) ;  /* 0x0000000000b09947 */ /* 0x000fea0003800000 */
[----:B------:R-:W-:-:S13]  /*01f0*/  PLOP3.LUT P0, PT, PT, PT, PT, 0x8, 0x80 ;  /* 0x000000000080781c */ /* 0x000fda0003f0e170 */
.L_x_24:
[----:B------:R-:W2:Y:S04]  /*0200*/  LDG.E.64 R12, desc[UR6][R8.64+-0x8] ;  /* 0xfffff806080c7981 */ /* 0x000ea8000c1e1b00 */
[----:B------:R-:W3:Y:S01]  /*0210*/  LDG.E.64 R10, desc[UR6][R8.64] ;  /* 0x00000006080a7981 */ /* 0x000ee2000c1e1b00 */
[----:B------:R-:W-:-:S03]  /*0220*/  VIADD R19, R27, 0x4 ;  /* 0x000000041b137836 */ /* 0x000fc60000000000 */
[----:B------:R-:W4:Y:S01]  /*0230*/  LDG.E.64 R28, desc[UR6][R8.64+0x8] ;  /* 0x00000806081c7981 */ /* 0x000f22000c1e1b00 */
[----:B------:R-:W-:-:S05]  /*0240*/  IMAD.WIDE.U32 R18, R19, 0x8, R6 ;  /* 0x0000000813127825 */ /* 0x000fca00078e0006 */
[----:B------:R-:W5:Y:S04]  /*0250*/  LDG.E.64 R22, desc[UR6][R18.64+-0x10] ;  /* 0xfffff00612167981 */ /* 0x000f68000c1e1b00 */
[----:B------:R-:W5:Y:S04]  /*0260*/  LDG.E.64 R14, desc[UR6][R18.64+-0x8] ;  /* 0xfffff806120e7981 */ /* 0x000f68000c1e1b00 */
[----:B------:R-:W5:Y:S01]  /*0270*/  LDG.E.64 R16, desc[UR6][R18.64] ;  /* 0x0000000612107981 */ /* 0x000f62000c1e1b00 */
[----:B------:R-:W-:-:S05]  /*0280*/  IADD3 R21, PT, PT, R27, 0x8, RZ ;  /* 0x000000081b157810 */ /* 0x000fca0007ffe0ff */
[----:B------:R-:W-:Y:S01]  /*0290*/  IMAD.WIDE.U32 R20, R21, 0x8, R6 ;  /* 0x0000000815147825 */ /* 0x000fe200078e0006 */
[----:B------:R-:W5:Y:S01]  /*02a0*/  LDG.E.64 R18, desc[UR6][R18.64+0x8] ;  /* 0x0000080612127981 */ /* 0x000f62000c1e1b00 */
[----:B--2---:R-:W-:-:S03]  /*02b0*/  DADD R24, R12, R24 ;  /* 0x000000000c187229 */ /* 0x004fc60000000018 */
[----:B------:R-:W2:Y:S05]  /*02c0*/  LDG.E.64 R12, desc[UR6][R20.64+-0x10] ;  /* 0xfffff006140c7981 */ /* 0x000eaa000c1e1b00 */
[----:B---3--:R-:W-:Y:S01]  /*02d0*/  DADD R24, R24, R10 ;  /* 0x0000000018187229 */ /* 0x008fe2000000000a */
[----:B------:R-:W3:Y:S07]  /*02e0*/  LDG.E.64 R10, desc[UR6][R20.64+-0x8] ;  /* 0xfffff806140a7981 */ /* 0x000eee000c1e1b00 */
[----:B----4-:R-:W-:-:S02]  /*02f0*/  DADD R8, R24, R28 ;  /* 0x0000000018087229 */ /* 0x010fc4000000001c */
[----:B------:R-:W4:Y:S06]  /*0300*/  LDG.E.64 R24, desc[UR6][R20.64+0x8] ;  /* 0x0000080614187981 */ /* 0x000f2c000c1e1b00 */
[----:B-----5:R-:W-:Y:S01]  /*0310*/  DADD R8, R8, R22 ;  /* 0x0000000008087229 */ /* 0x020fe20000000016 */
[----:B------:R-:W5:Y:S01]  /*0320*/  LDG.E.64 R22, desc[UR6][R20.64] ;  /* 0x0000000614167981 */ /* 0x000f62000c1e1b00 */
[----:B------:R-:W-:-:S04]  /*0330*/  VIADD R29, R27, 0xc ;  /* 0x0000000c1b1d7836 */ /* 0x000fc80000000000 */
[----:B------:R-:W-:Y:S02]  /*0340*/  IMAD.WIDE.U32 R28, R29, 0x8, R6 ;  /* 0x000000081d1c7825 */ /* 0x000fe400078e0006 */
[----:B------:R-:W-:-:S03]  /*0350*/  DADD R8, R8, R14 ;  /* 0x0000000008087229 */ /* 0x000fc6000000000e */
[----:B------:R-:W4:Y:S05]  /*0360*/  LDG.E.64 R14, desc[UR6][R28.64+-0x10] ;  /* 0xfffff0061c0e7981 */ /* 0x000f2a000c1e1b00 */
[----:B------:R-:W-:Y:S01]  /*0370*/  DADD R8, R8, R16 ;  /* 0x0000000008087229 */ /* 0x000fe20000000010 */
[----:B------:R-:W-:Y:S01]  /*0380*/  VIADD R27, R27, 0x10 ;  /* 0x000000101b1b7836 */ /* 0x000fe20000000000 */
[----:B------:R-:W4:Y:S04]  /*0390*/  LDG.E.64 R16, desc[UR6][R28.64+-0x8] ;  /* 0xfffff8061c107981 */ /* 0x000f28000c1e1b00 */
[----:B------:R-:W4:Y:S02]  /*03a0*/  LDG.E.64 R20, desc[UR6][R28.64+0x8] ;  /* 0x000008061c147981 */ /* 0x000f24000c1e1b00 */
[----:B------:R-:W-:-:S02]  /*03b0*/  DADD R8, R8, R18 ;  /* 0x0000000008087229 */ /* 0x000fc40000000012 */
[----:B------:R-:W4:Y:S06]  /*03c0*/  LDG.E.64 R18, desc[UR6][R28.64] ;  /* 0x000000061c127981 */ /* 0x000f2c000c1e1b00 */
[----:B--2---:R-:W-:Y:S01]  /*03d0*/  DADD R12, R8, R12 ;  /* 0x00000000080c7229 */ /* 0x004fe2000000000c */
[----:B------:R-:W-:-:S07]  /*03e0*/  IMAD.WIDE.U32 R8, R27, 0x8, R6 ;  /* 0x000000081b087825 */ /* 0x000fce00078e0006 */
[----:B---3--:R-:W-:Y:S01]  /*03f0*/  DADD R12, R12, R10 ;  /* 0x000000000c0c7229 */ /* 0x008fe2000000000a */
[----:B------:R-:W2:Y:S07]  /*0400*/  LDG.E.64 R10, desc[UR6][R8.64+-0x10] ;  /* 0xfffff006080a7981 */ /* 0x000eae000c1e1b00 */
[----:B-----5:R-:W-:-:S08]  /*0410*/  DADD R12, R12, R22 ;  /* 0x000000000c0c7229 */ /* 0x020fd00000000016 */
[----:B----4-:R-:W-:-:S08]  /*0420*/  DADD R12, R12, R24 ;  /* 0x000000000c0c7229 */ /* 0x010fd00000000018 */
[----:B------:R-:W-:Y:S01]  /*0430*/  DADD R12, R12, R14 ;  /* 0x000000000c0c7229 */ /* 0x000fe2000000000e */
[----:B------:R-:W-:-:S07]  /*0440*/  VIADD R5, R5, 0x10 ;  /* 0x0000001005057836 */ /* 0x000fce0000000000 */
[----:B------:R-:W-:Y:S01]  /*0450*/  DADD R12, R12, R16 ;  /* 0x000000000c0c7229 */ /* 0x000fe20000000010 */
[----:B------:R-:W-:-:S07]  /*0460*/  ISETP.GE.AND P1, PT, R5, -0xd, PT ;  /* 0xfffffff30500780c */ /* 0x000fce0003f26270 */
[----:B------:R-:W-:-:S08]  /*0470*/  DADD R12, R12, R18 ;  /* 0x000000000c0c7229 */ /* 0x000fd00000000012 */
[----:B------:R-:W-:-:S08]  /*0480*/  DADD R12, R12, R20 ;  /* 0x000000000c0c7229 */ /* 0x000fd00000000014 */
[----:B--2---:R-:W-:Y:S01]  /*0490*/  DADD R24, R12, R10 ;  /* 0x000000000c187229 */ /* 0x004fe2000000000a */
[----:B------:R-:W-:Y:S10]  /*04a0*/  @!P1 BRA `(.L_x_24) ;  /* 0xfffffffc00549947 */ /* 0x000ff4000383ffff */
.L_x_23:
[----:B------:R-:W-:Y:S05]  /*04b0*/  BSYNC.RECONVERGENT B3 ;  /* 0x0000000000037941 */ /* 0x000fea0003800200 */
.L_x_22:
[----:B------:R-:W-:Y:S01]  /*04c0*/  IADD3 R10, PT, PT, -R5, -0x1, RZ ;  /* 0xffffffff050a7810 */ /* 0x000fe20007ffe1ff */
[----:B------:R-:W-:Y:S03]  /*04d0*/  BSSY.RECONVERGENT B3, `(.L_x_25) ;  /* 0x0000019000037945 */ /* 0x000fe60003800200 */
[----:B------:R-:W-:-:S13]  /*04e0*/  ISETP.GT.AND P1, PT, R10, 0x4, PT ;  /* 0x000000040a00780c */ /* 0x000fda0003f24270 */
[----:B------:R-:W-:Y:S05]  /*04f0*/  @!P1 BRA `(.L_x_26) ;  /* 0x0000000000589947 */ /* 0x000fea0003800000 */
[----:B------:R-:W2:Y:S04]  /*0500*/  LDG.E.64 R22, desc[UR6][R8.64+-0x8] ;  /* 0xfffff80608167981 */ /* 0x000ea8000c1e1b00 */
[----:B------:R-:W3:Y:S01]  /*0510*/  LDG.E.64 R10, desc[UR6][R8.64] ;  /* 0x00000006080a7981 */ /* 0x000ee2000c1e1b00 */
[----:B------:R-:W-:-:S03]  /*0520*/  VIADD R29, R27, 0x4 ;  /* 0x000000041b1d7836 */ /* 0x000fc60000000000 */
[----:B------:R0:W4:Y:S01]  /*0530*/  LDG.E.64 R12, desc[UR6][R8.64+0x8] ;  /* 0x00000806080c7981 */ /* 0x000122000c1e1b00 */
[----:B------:R-:W-:-:S05]  /*0540*/  IMAD.WIDE.U32 R28, R29, 0x8, R6 ;  /* 0x000000081d1c7825 */ /* 0x000fca00078e0006 */
[----:B------:R-:W5:Y:S04]  /*0550*/  LDG.E.64 R14, desc[UR6][R28.64+-0x10] ;  /* 0xfffff0061c0e7981 */ /* 0x000f68000c1e1b00 */
[----:B------:R-:W5:Y:S04]  /*0560*/  LDG.E.64 R16, desc[UR6][R28.64+-0x8] ;  /* 0xfffff8061c107981 */ /* 0x000f68000c1e1b00 */
[----:B------:R-:W5:Y:S01]  /*0570*/  LDG.E.64 R18, desc[UR6][R28.64] ;  /* 0x000000061c127981 */ /* 0x000f62000c1e1b00 */
[----:B------:R-:W-:-:S03]  /*0580*/  VIADD R27, R27, 0x8 ;  /* 0x000000081b1b7836 */ /* 0x000fc60000000000 */
[----:B------:R-:W5:Y:S01]  /*0590*/  LDG.E.64 R20, desc[UR6][R28.64+0x8] ;  /* 0x000008061c147981 */ /* 0x000f62000c1e1b00 */
[----:B0-----:R-:W-:Y:S01]  /*05a0*/  IMAD.WIDE.U32 R8, R27, 0x8, R6 ;  /* 0x000000081b087825 */ /* 0x001fe200078e0006 */
[----:B--2---:R-:W-:-:S04]  /*05b0*/  DADD R22, R24, R22 ;  /* 0x0000000018167229 */ /* 0x004fc80000000016 */
[----:B------:R-:W2:Y:S01]  /*05c0*/  LDG.E.64 R24, desc[UR6][R8.64+-0x10] ;  /* 0xfffff00608187981 */ /* 0x000ea2000c1e1b00 */
[----:B------:R-:W-:Y:S01]  /*05d0*/  PLOP3.LUT P0, PT, PT, PT, PT, 0x8, 0x80 ;  /* 0x000000000080781c */ /* 0x000fe20003f0e170 */
[----:B------:R-:W-:Y:S02]  /*05e0*/  VIADD R5, R5, 0x8 ;  /* 0x0000000805057836 */ /* 0x000fe40000000000 */
[----:B---3--:R-:W-:-:S08]  /*05f0*/  DADD R10, R22, R10 ;  /* 0x00000000160a7229 */ /* 0x008fd0000000000a */
[----:B----4-:R-:W-:-:S08]  /*0600*/  DADD R10, R10, R12 ;  /* 0x000000000a0a7229 */ /* 0x010fd0000000000c */
[----:B-----5:R-:W-:-:S08]  /*0610*/  DADD R10, R10, R14 ;  /* 0x000000000a0a7229 */ /* 0x020fd0000000000e */
[----:B------:R-:W-:-:S08]  /*0620*/  DADD R10, R10, R16 ;  /* 0x000000000a0a7229 */ /* 0x000fd00000000010 */
[----:B------:R-:W-:-:S08]  /*0630*/  DADD R10, R10, R18 ;  /* 0x000000000a0a7229 */ /* 0x000fd00000000012 */
[----:B------:R-:W-:-:S08]  /*0640*/  DADD R10, R10, R20 ;  /* 0x000000000a0a7229 */ /* 0x000fd00000000014 */
[----:B--2---:R-:W-:-:S11]  /*0650*/  DADD R24, R10, R24 ;  /* 0x000000000a187229 */ /* 0x004fd60000000018 */
.L_x_26:
[----:B------:R-:W-:Y:S05]  /*0660*/  BSYNC.RECONVERGENT B3 ;  /* 0x0000000000037941 */ /* 0x000fea0003800200 */
.L_x_25:
[----:B------:R-:W-:-:S13]  /*0670*/  ISETP.EQ.AND P1, PT, R5, -0x1, PT ;  /* 0xffffffff0500780c */ /* 0x000fda0003f22270 */
[----:B------:R-:W-:Y:S05]  /*0680*/  @!P0 BREAK.RELIABLE P1, B0 ;  /* 0x0000000000008942 */ /* 0x000fea0000800100 */
[----:B------:R-:W-:Y:S05]  /*0690*/  @!P0 BRA P1, `(.L_x_19) ;  /* 0x0000000000388947 */ /* 0x000fea0000800000 */
.L_x_21:
[----:B------:R-:W-:Y:S05]  /*06a0*/  BSYNC.RELIABLE B0 ;  /* 0x0000000000007941 */ /* 0x000fea0003800100 */
.L_x_20:
[----:B------:R-:W2:Y:S04]  /*06b0*/  LDG.E.64 R14, desc[UR6][R8.64+-0x8] ;  /* 0xfffff806080e7981 */ /* 0x000ea8000c1e1b00 */
[----:B------:R-:W3:Y:S01]  /*06c0*/  LDG.E.64 R16, desc[UR6][R8.64] ;  /* 0x0000000608107981 */ /* 0x000ee2000c1e1b00 */
[----:B------:R-:W-:-:S03]  /*06d0*/  IADD3 R27, PT, PT, R27, 0x4, RZ ;  /* 0x000000041b1b7810 */ /* 0x000fc60007ffe0ff */
[----:B------:R0:W4:Y:S02]  /*06e0*/  LDG.E.64 R12, desc[UR6][R8.64+0x8] ;  /* 0x00000806080c7981 */ /* 0x000124000c1e1b00 */
[----:B0-----:R-:W-:-:S05]  /*06f0*/  IMAD.WIDE.U32 R8, R27, 0x8, R6 ;  /* 0x000000081b087825 */ /* 0x001fca00078e0006 */
[----:B------:R-:W5:Y:S01]  /*0700*/  LDG.E.64 R10, desc[UR6][R8.64+-0x10] ;  /* 0xfffff006080a7981 */ /* 0x000f62000c1e1b00 */
[----:B------:R-:W-:-:S05]  /*0710*/  VIADD R5, R5, 0x4 ;  /* 0x0000000405057836 */ /* 0x000fca0000000000 */
[----:B------:R-:W-:Y:S01]  /*0720*/  ISETP.NE.AND P0, PT, R5, -0x1, PT ;  /* 0xffffffff0500780c */ /* 0x000fe20003f05270 */
[----:B--2---:R-:W-:-:S08]  /*0730*/  DADD R14, R14, R24 ;  /* 0x000000000e0e7229 */ /* 0x004fd00000000018 */
[----:B---3--:R-:W-:-:S08]  /*0740*/  DADD R14, R14, R16 ;  /* 0x000000000e0e7229 */ /* 0x008fd00000000010 */
[----:B----4-:R-:W-:-:S08]  /*0750*/  DADD R12, R14, R12 ;  /* 0x000000000e0c7229 */ /* 0x010fd0000000000c */
[----:B-----5:R-:W-:Y:S01]  /*0760*/  DADD R24, R12, R10 ;  /* 0x000000000c187229 */ /* 0x020fe2000000000a */
[----:B------:R-:W-:Y:S10]  /*0770*/  @P0 BRA `(.L_x_20) ;  /* 0xfffffffc00cc0947 */ /* 0x000ff4000383ffff */
.L_x_19:
[----:B------:R-:W-:Y:S05]  /*0780*/  BSYNC.RECONVERGENT B1 ;  /* 0x0000000000017941 */ /* 0x000fea0003800200 */
.L_x_18:
[----:B------:R-:W0:Y:S01]  /*0790*/  S2UR UR5, SR_CgaCtaId ;  /* 0x00000000000579c3 */ /* 0x000e220000008800 */
[----:B------:R-:W-:Y:S01]  /*07a0*/  UMOV UR4, 0x400 ;  /* 0x0000040000047882 */ /* 0x000fe20000000000 */
[----:B-1----:R-:W-:Y:S01]  /*07b0*/  IMAD R0, R3, 0x81, R0 ;  /* 0x0000008103007824 */ /* 0x002fe200078e0200 */
[----:B0-----:R-:W-:-:S06]  /*07c0*/  ULEA UR4, UR5, UR4, 0x18 ;  /* 0x0000000405047291 */ /* 0x001fcc000f8ec0ff */
[----:B------:R-:W-:Y:S01]  /*07d0*/  LEA R5, R2, UR4, 0x3 ;  /* 0x0000000402057c11 */ /* 0x000fe2000f8e18ff */
[----:B------:R-:W-:-:S04]  /*07e0*/  IMAD.IADD R2, R3, 0x1, R2 ;  /* 0x0000000103027824 */ /* 0x000fc800078e0202 */
[----:B------:R0:W-:Y:S01]  /*07f0*/  STS.64 [R5], R24 ;  /* 0x0000001805007388 */ /* 0x0001e20000000a00 */
[----:B------:R-:W-:-:S13]  /*0800*/  ISETP.GE.U32.AND P0, PT, R2, 0x81, PT ;  /* 0x000000810200780c */ /* 0x000fda0003f06070 */
[----:B0-----:R-:W-:Y:S05]  /*0810*/  @!P0 BRA `(.L_x_27) ;  /* 0xfffffff800348947 */ /* 0x001fea000383ffff */
.L_x_17:
[----:B------:R-:W-:Y:S05]  /*0820*/  BSYNC.RECONVERGENT B2 ;  /* 0x0000000000027941 */ /* 0x000fea0003800200 */
.L_x_16:
[----:B------:R-:W-:Y:S05]  /*0830*/  WARPSYNC.ALL ;  /* 0x0000000000007948 */ /* 0x000fea0003800000 */
[----:B------:R-:W-:Y:S01]  /*0840*/  BAR.SYNC.DEFER_BLOCKING 0x0 ;  /* 0x0000000000007b1d */ /* 0x000fe20000010000 */
[----:B------:R-:W-:-:S13]  /*0850*/  ISETP.NE.AND P0, PT, R4, RZ, PT ;  /* 0x000000ff0400720c */ /* 0x000fda0003f05270 */
[----:B------:R-:W-:Y:S05]  /*0860*/  @P0 EXIT ;  /* 0x000000000000094d */ /* 0x000fea0003800000 */
[----:B------:R-:W0:Y:S01]  /*0870*/  S2UR UR5, SR_CgaCtaId ;  /* 0x00000000000579c3 */ /* 0x000e220000008800 */
[----:B------:R-:W-:Y:S02]  /*0880*/  UMOV UR4, 0x400 ;  /* 0x0000040000047882 */ /* 0x000fe40000000000 */
[----:B0-----:R-:W-:-:S09]  /*0890*/  ULEA UR4, UR5, UR4, 0x18 ;  /* 0x0000000405047291 */ /* 0x001fd2000f8ec0ff */
[----:B------:R-:W0:Y:S04]  /*08a0*/  LDS.128 R8, [UR4] ;  /* 0x00000004ff087984 */ /* 0x000e280008000c00 */
[----:B------:R-:W1:Y:S04]  /*08b0*/  LDS.128 R12, [UR4+0x10] ;  /* 0x00001004ff0c7984 */ /* 0x000e680008000c00 */
[----:B------:R-:W2:Y:S04]  /*08c0*/  LDS.128 R4, [UR4+0x20] ;  /* 0x00002004ff047984 */ /* 0x000ea80008000c00 */
[----:B------:R-:W-:Y:S01]  /*08d0*/  LDS.128 R16, [UR4+0x3c0] ;  /* 0x0003c004ff107984 */ /* 0x000fe20008000c00 */
[----:B0-----:R-:W-:-:S08]  /*08e0*/  DADD R8, RZ, R8 ;  /* 0x00000000ff087229 */ /* 0x001fd00000000008 */
[----:B------:R-:W-:Y:S02]  /*08f0*/  DADD R2, R8, R10 ;  /* 0x0000000008027229 */ /* 0x000fe4000000000a */
[----:B------:R-:W0:Y:S06]  /*0900*/  LDS.128 R8, [UR4+0x30] ;  /* 0x00003004ff087984 */ /* 0x000e2c0008000c00 */
[----:B-1----:R-:W-:-:S08]  /*0910*/  DADD R2, R2, R12 ;  /* 0x0000000002027229 */ /* 0x002fd0000000000c */
[----:B------:R-:W-:Y:S01]  /*0920*/  DADD R2, R2, R14 ;  /* 0x0000000002027229 */ /* 0x000fe2000000000e */
[----:B------:R-:W1:Y:S07]  /*0930*/  LDS.128 R12, [UR4+0x40] ;  /* 0x00004004ff0c7984 */ /* 0x000e6e0008000c00 */
[----:B--2---:R-:W-:-:S08]  /*0940*/  DADD R2, R2, R4 ;  /* 0x0000000002027229 */ /* 0x004fd00000000004 */
[----:B------:R-:W-:Y:S01]  /*0950*/  DADD R2, R2, R6 ;  /* 0x0000000002027229 */ /* 0x000fe20000000006 */
[----:B------:R-:W2:Y:S07]  /*0960*/  LDS.128 R4, [UR4+0x50] ;  /* 0x00005004ff047984 */ /* 0x000eae0008000c00 */
[----:B0-----:R-:W-:-:S08]  /*0970*/  DADD R2, R2, R8 ;  /* 0x0000000002027229 */ /* 0x001fd00000000008 */
[----:B------:R-:W-:Y:S01]  /*0980*/  DADD R2, R2, R10 ;  /* 0x0000000002027229 */ /* 0x000fe2000000000a */
[----:B------:R-:W0:Y:S07]  /*0990*/  LDS.128 R8, [UR4+0x60] ;  /* 0x00006004ff087984 */ /* 0x000e2e0008000c00 */
        /* <DEDUP_REMOVED lines=161> */
[----:B------:R-:W-:Y:S07]  /*13b0*/  LDS.128 R8, [UR4+0x3e0] ;  /* 0x0003e004ff087984 */ /* 0x000fee0008000c00 */
[----:B-1----:R-:W-:-:S08]  /*13c0*/  DADD R2, R2, R12 ;  /* 0x0000000002027229 */ /* 0x002fd0000000000c */
[----:B------:R-:W-:Y:S01]  /*13d0*/  DADD R2, R2, R14 ;  /* 0x0000000002027229 */ /* 0x000fe2000000000e */
[----:B------:R-:W0:Y:S07]  /*13e0*/  LDS.128 R12, [UR4+0x3d0] ;  /* 0x0003d004ff0c7984 */ /* 0x000e2e0008000c00 */
[----:B--2---:R-:W-:-:S08]  /*13f0*/  DADD R2, R2, R4 ;  /* 0x0000000002027229 */ /* 0x004fd00000000004 */
[----:B------:R-:W-:Y:S01]  /*1400*/  DADD R2, R2, R6 ;  /* 0x0000000002027229 */ /* 0x000fe20000000006 */
[----:B------:R-:W1:Y:S07]  /*1410*/  LDS.128 R4, [UR4+0x3f0] ;  /* 0x0003f004ff047984 */ /* 0x000e6e0008000c00 */
[----:B------:R-:W-:Y:S01]  /*1420*/  DADD R2, R2, R16 ;  /* 0x0000000002027229 */ /* 0x000fe20000000010 */
[----:B------:R-:W2:Y:S01]  /*1430*/  MUFU.RCP64H R17, 16641 ;  /* 0x40d0404000117908 */ /* 0x000ea20000001800 */
[----:B------:R-:W-:-:S06]  /*1440*/  IMAD.MOV.U32 R16, RZ, RZ, 0x1 ;  /* 0x00000001ff107424 */ /* 0x000fcc00078e00ff */
[----:B------:R-:W-:Y:S01]  /*1450*/  DADD R2, R2, R18 ;  /* 0x0000000002027229 */ /* 0x000fe20000000012 */
[----:B------:R-:W-:Y:S02]  /*1460*/  IMAD.MOV.U32 R18, RZ, RZ, 0x0 ;  /* 0x00000000ff127424 */ /* 0x000fe400078e00ff */
[----:B------:R-:W-:-:S05]  /*1470*/  IMAD.MOV.U32 R19, RZ, RZ, 0x40d04040 ;  /* 0x40d04040ff137424 */ /* 0x000fca00078e00ff */
[----:B0-----:R-:W-:Y:S02]  /*1480*/  DADD R2, R2, R12 ;  /* 0x0000000002027229 */ /* 0x001fe4000000000c */
[----:B--2---:R-:W-:-:S06]  /*1490*/  DFMA R12, R16, -R18, 1 ;  /* 0x3ff00000100c742b */ /* 0x004fcc0000000812 */
[----:B------:R-:W-:Y:S02]  /*14a0*/  DADD R14, R2, R14 ;  /* 0x00000000020e7229 */ /* 0x000fe4000000000e */
[----:B------:R-:W0:Y:S01]  /*14b0*/  LDS.64 R2, [UR4+0x400] ;  /* 0x00040004ff027984 */ /* 0x000e220008000a00 */
[----:B------:R-:W-:-:S05]  /*14c0*/  DFMA R12, R12, R12, R12 ;  /* 0x0000000c0c0c722b */ /* 0x000fca000000000c */
[----:B------:R-:W-:-:S03]  /*14d0*/  DADD R8, R14, R8 ;  /* 0x000000000e087229 */ /* 0x000fc60000000008 */
[----:B------:R-:W-:-:S05]  /*14e0*/  DFMA R12, R16, R12, R16 ;  /* 0x0000000c100c722b */ /* 0x000fca0000000010 */
[----:B------:R-:W-:-:S03]  /*14f0*/  DADD R10, R8, R10 ;  /* 0x00000000080a7229 */ /* 0x000fc6000000000a */
[----:B------:R-:W-:-:S05]  /*1500*/  DFMA R8, R12, -R18, 1 ;  /* 0x3ff000000c08742b */ /* 0x000fca0000000812 */
[----:B-1----:R-:W-:-:S03]  /*1510*/  DADD R4, R10, R4 ;  /* 0x000000000a047229 */ /* 0x002fc60000000004 */
[----:B------:R-:W-:-:S05]  /*1520*/  DFMA R8, R12, R8, R12 ;  /* 0x000000080c08722b */ /* 0x000fca000000000c */
[----:B------:R-:W-:-:S08]  /*1530*/  DADD R4, R4, R6 ;  /* 0x0000000004047229 */ /* 0x000fd00000000006 */
[----:B0-----:R-:W-:-:S08]  /*1540*/  DADD R10, R4, R2 ;  /* 0x00000000040a7229 */ /* 0x001fd00000000002 */
[----:B------:R-:W-:Y:S02]  /*1550*/  DMUL R2, R8, R10 ;  /* 0x0000000a08027228 */ /* 0x000fe40000000000 */
[----:B------:R-:W-:-:S06]  /*1560*/  FSETP.GEU.AND P1, PT, |R11|, 6.5827683646048100446e-37, PT ;  /* 0x036000000b00780b */ /* 0x000fcc0003f2e200 */
[----:B------:R-:W-:-:S08]  /*1570*/  DFMA R4, R2, -16641, R10 ;  /* 0xc0d040400204782b */ /* 0x000fd0000000000a */
[----:B------:R-:W-:-:S10]  /*1580*/  DFMA R2, R8, R4, R2 ;  /* 0x000000040802722b */ /* 0x000fd40000000002 */
[----:B------:R-:W-:-:S05]  /*1590*/  FFMA R0, RZ, 6.507843017578125, R3 ;  /* 0x40d04040ff007823 */ /* 0x000fca0000000003 */
[----:B------:R-:W-:-:S13]  /*15a0*/  FSETP.GT.AND P0, PT, |R0|, 1.469367938527859385e-39, PT ;  /* 0x001000000000780b */ /* 0x000fda0003f04200 */
[----:B------:R-:W-:Y:S05]  /*15b0*/  @P0 BRA P1, `(.L_x_28) ;  /* 0x0000000000100947 */ /* 0x000fea0000800000 */
[----:B------:R-:W-:-:S07]  /*15c0*/  MOV R0, 0x15e0 ;  /* 0x000015e000007802 */ /* 0x000fce0000000f00 */
[----:B------:R-:W-:Y:S05]  /*15d0*/  CALL.REL.NOINC `($__internal_1_$__cuda_sm20_div_rn_f64_full) ;  /* 0x0000000000147944 */ /* 0x000fea0003c00000 */
[----:B------:R-:W-:Y:S01]  /*15e0*/  MOV R2, R10 ;  /* 0x0000000a00027202 */ /* 0x000fe20000000f00 */
[----:B------:R-:W-:-:S07]  /*15f0*/  IMAD.MOV.U32 R3, RZ, RZ, R11 ;  /* 0x000000ffff037224 */ /* 0x000fce00078e000b */
.L_x_28:
[----:B------:R-:W0:Y:S02]  /*1600*/  LDC.64 R4, c[0x0][0x388] ;  /* 0x0000e200ff047b82 */ /* 0x000e240000000a00 */
[----:B0-----:R-:W-:Y:S01]  /*1610*/  STG.E.64 desc[UR6][R4.64], R2 ;  /* 0x0000000204007986 */ /* 0x001fe2000c101b06 */
[----:B------:R-:W-:Y:S05]  /*1620*/  EXIT ;  /* 0x000000000000794d */ /* 0x000fea0003800000 */
        .weak           $__internal_1_$__cuda_sm20_div_rn_f64_full
        .type           $__internal_1_$__cuda_sm20_div_rn_f64_full,@function
        .size           $__internal_1_$__cuda_sm20_div_rn_f64_full,(.L_x_78 - $__internal_1_$__cuda_sm20_div_rn_f64_full)
$__internal_1_$__cuda_sm20_div_rn_f64_full:
[----:B------:R-:W-:Y:S01]  /*1630*/  IMAD.MOV.U32 R3, RZ, RZ, 0x3ff04040 ;  /* 0x3ff04040ff037424 */ /* 0x000fe200078e00ff */
[----:B------:R-:W-:Y:S01]  /*1640*/  MOV R5, R11 ;  /* 0x0000000b00057202 */ /* 0x000fe20000000f00 */
[----:B------:R-:W-:Y:S02]  /*1650*/  IMAD.MOV.U32 R2, RZ, RZ, 0x0 ;  /* 0x00000000ff027424 */ /* 0x000fe400078e00ff */
[----:B------:R-:W0:Y:S01]  /*1660*/  MUFU.RCP64H R7, R3 ;  /* 0x0000000300077308 */ /* 0x000e220000001800 */
[----:B------:R-:W-:Y:S01]  /*1670*/  IMAD.MOV.U32 R6, RZ, RZ, 0x1 ;  /* 0x00000001ff067424 */ /* 0x000fe200078e00ff */
[C---:B------:R-:W-:Y:S01]  /*1680*/  FSETP.GEU.AND P1, PT, |R5|.reuse, 1.469367938527859385e-39, PT ;  /* 0x001000000500780b */ /* 0x040fe20003f2e200 */
[----:B------:R-:W-:Y:S01]  /*1690*/  IMAD.MOV.U32 R4, RZ, RZ, R10 ;  /* 0x000000ffff047224 */ /* 0x000fe200078e000a */
[----:B------:R-:W-:Y:S01]  /*16a0*/  LOP3.LUT R10, R5, 0x7ff00000, RZ, 0xc0, !PT ;  /* 0x7ff00000050a7812 */ /* 0x000fe200078ec0ff */
[----:B------:R-:W-:Y:S02]  /*16b0*/  IMAD.MOV.U32 R11, RZ, RZ, 0x1ca00000 ;  /* 0x1ca00000ff0b7424 */ /* 0x000fe400078e00ff */
[----:B------:R-:W-:Y:S01]  /*16c0*/  IMAD.MOV.U32 R17, RZ, RZ, 0x40d00000 ;  /* 0x40d00000ff117424 */ /* 0x000fe200078e00ff */
[----:B------:R-:W-:Y:S01]  /*16d0*/  ISETP.GE.U32.AND P0, PT, R10, 0x40d00000, PT ;  /* 0x40d000000a00780c */ /* 0x000fe20003f06070 */
[----:B------:R-:W-:-:S02]  /*16e0*/  IMAD.MOV.U32 R16, RZ, RZ, R10 ;  /* 0x000000ffff107224 */ /* 0x000fc400078e000a */
[----:B------:R-:W-:Y:S01]  /*16f0*/  VIADD R19, R17, 0xffffffff ;  /* 0xffffffff11137836 */ /* 0x000fe20000000000 */
[----:B------:R-:W-:Y:S01]  /*1700*/  SEL R11, R11, 0x63400000, !P0 ;  /* 0x634000000b0b7807 */ /* 0x000fe20004000000 */
[----:B0-----:R-:W-:-:S08]  /*1710*/  DFMA R8, R6, -R2, 1 ;  /* 0x3ff000000608742b */ /* 0x001fd00000000802 */
[----:B------:R-:W-:-:S08]  /*1720*/  DFMA R8, R8, R8, R8 ;  /* 0x000000080808722b */ /* 0x000fd00000000008 */
[----:B------:R-:W-:Y:S01]  /*1730*/  DFMA R12, R6, R8, R6 ;  /* 0x00000008060c722b */ /* 0x000fe20000000006 */
[C-C-:B------:R-:W-:Y:S01]  /*1740*/  @!P1 LOP3.LUT R8, R11.reuse, 0x80000000, R5.reuse, 0xf8, !PT ;  /* 0x800000000b089812 */ /* 0x140fe200078ef805 */
[----:B------:R-:W-:Y:S01]  /*1750*/  IMAD.MOV.U32 R6, RZ, RZ, R4 ;  /* 0x000000ffff067224 */ /* 0x000fe200078e0004 */
[----:B------:R-:W-:Y:S02]  /*1760*/  LOP3.LUT R7, R11, 0x800fffff, R5, 0xf8, !PT ;  /* 0x800fffff0b077812 */ /* 0x000fe400078ef805 */
[----:B------:R-:W-:Y:S01]  /*1770*/  @!P1 LOP3.LUT R9, R8, 0x100000, RZ, 0xfc, !PT ;  /* 0x0010000008099812 */ /* 0x000fe200078efcff */
[----:B------:R-:W-:Y:S02]  /*1780*/  @!P1 IMAD.MOV.U32 R8, RZ, RZ, RZ ;  /* 0x000000ffff089224 */ /* 0x000fe400078e00ff */
[----:B------:R-:W-:-:S04]  /*1790*/  DFMA R14, R12, -R2, 1 ;  /* 0x3ff000000c0e742b */ /* 0x000fc80000000802 */
[----:B------:R-:W-:-:S04]  /*17a0*/  @!P1 DFMA R6, R6, 2, -R8 ;  /* 0x400000000606982b */ /* 0x000fc80000000808 */
[----:B------:R-:W-:-:S06]  /*17b0*/  DFMA R14, R12, R14, R12 ;  /* 0x0000000e0c0e722b */ /* 0x000fcc000000000c */
[----:B------:R-:W-:Y:S02]  /*17c0*/  @!P1 LOP3.LUT R16, R7, 0x7ff00000, RZ, 0xc0, !PT ;  /* 0x7ff0000007109812 */ /* 0x000fe400078ec0ff */
[----:B------:R-:W-:Y:S02]  /*17d0*/  DMUL R8, R14, R6 ;  /* 0x000000060e087228 */ /* 0x000fe40000000000 */
[----:B------:R-:W-:-:S04]  /*17e0*/  IADD3 R18, PT, PT, R16, -0x1, RZ ;  /* 0xffffffff10127810 */ /* 0x000fc80007ffe0ff */
[----:B------:R-:W-:Y:S02]  /*17f0*/  ISETP.GT.U32.AND P0, PT, R18, 0x7feffffe, PT ;  /* 0x7feffffe1200780c */ /* 0x000fe40003f04070 */
[----:B------:R-:W-:Y:S02]  /*1800*/  DFMA R12, R8, -R2, R6 ;  /* 0x80000002080c722b */ /* 0x000fe40000000006 */
[----:B------:R-:W-:-:S06]  /*1810*/  ISETP.GT.U32.OR P0, PT, R19, 0x7feffffe, P0 ;  /* 0x7feffffe1300780c */ /* 0x000fcc0000704470 */
[----:B------:R-:W-:-:S07]  /*1820*/  DFMA R8, R14, R12, R8 ;  /* 0x0000000c0e08722b */ /* 0x000fce0000000008 */
[----:B------:R-:W-:Y:S05]  /*1830*/  @P0 BRA `(.L_x_29) ;  /* 0x0000000000680947 */ /* 0x000fea0003800000 */
[----:B------:R-:W-:Y:S02]  /*1840*/  IMAD.MOV.U32 R5, RZ, RZ, 0x40d00000 ;  /* 0x40d00000ff057424 */ /* 0x000fe400078e00ff */
[----:B------:R-:W-:-:S03]  /*1850*/  IMAD.MOV.U32 R4, RZ, RZ, RZ ;  /* 0x000000ffff047224 */ /* 0x000fc600078e00ff */
[----:B------:R-:W-:-:S04]  /*1860*/  VIADDMNMX R10, R10, -R5, 0xb9600000, !PT ;  /* 0xb96000000a0a7446 */ /* 0x000fc80007800905 */
[----:B------:R-:W-:-:S05]  /*1870*/  VIMNMX R10, PT, PT, R10, 0x46a00000, PT ;  /* 0x46a000000a0a7848 */ /* 0x000fca0003fe0100 */
[----:B------:R-:W-:-:S04]  /*1880*/  IMAD.IADD R12, R10, 0x1, -R11 ;  /* 0x000000010a0c7824 */ /* 0x000fc800078e0a0b */
[----:B------:R-:W-:-:S06]  /*1890*/  VIADD R5, R12, 0x7fe00000 ;  /* 0x7fe000000c057836 */ /* 0x000fcc0000000000 */
[----:B------:R-:W-:-:S10]  /*18a0*/  DMUL R10, R8, R4 ;  /* 0x00000004080a7228 */ /* 0x000fd40000000000 */
[----:B------:R-:W-:-:S13]  /*18b0*/  FSETP.GTU.AND P0, PT, |R11|, 1.469367938527859385e-39, PT ;  /* 0x001000000b00780b */ /* 0x000fda0003f0c200 */
[----:B------:R-:W-:Y:S05]  /*18c0*/  @P0 BRA `(.L_x_30) ;  /* 0x0000000000880947 */ /* 0x000fea0003800000 */
[----:B------:R-:W-:Y:S01]  /*18d0*/  DFMA R2, R8, -R2, R6 ;  /* 0x800000020802722b */ /* 0x000fe20000000006 */
[----:B------:R-:W-:-:S09]  /*18e0*/  MOV R4, RZ ;  /* 0x000000ff00047202 */ /* 0x000fd20000000f00 */
[C---:B------:R-:W-:Y:S02]  /*18f0*/  FSETP.NEU.AND P0, PT, R3.reuse, RZ, PT ;  /* 0x000000ff0300720b */ /* 0x040fe40003f0d000 */
[----:B------:R-:W-:-:S04]  /*1900*/  LOP3.LUT R2, R3, 0x40d04040, RZ, 0x3c, !PT ;  /* 0x40d0404003027812 */ /* 0x000fc800078e3cff */
[----:B------:R-:W-:-:S04]  /*1910*/  LOP3.LUT R7, R2, 0x80000000, RZ, 0xc0, !PT ;  /* 0x8000000002077812 */ /* 0x000fc800078ec0ff */
[----:B------:R-:W-:-:S03]  /*1920*/  LOP3.LUT R5, R7, R5, RZ, 0xfc, !PT ;  /* 0x0000000507057212 */ /* 0x000fc600078efcff */
[----:B------:R-:W-:Y:S05]  /*1930*/  @!P0 BRA `(.L_x_30) ;  /* 0x00000000006c8947 */ /* 0x000fea0003800000 */
[----:B------:R-:W-:Y:S01]  /*1940*/  IMAD.MOV R3, RZ, RZ, -R12 ;  /* 0x000000ffff037224 */ /* 0x000fe200078e0a0c */
[----:B------:R-:W-:Y:S01]  /*1950*/  DMUL.RP R4, R8, R4 ;  /* 0x0000000408047228 */ /* 0x000fe20000008000 */
[----:B------:R-:W-:-:S06]  /*1960*/  IMAD.MOV.U32 R2, RZ, RZ, RZ ;  /* 0x000000ffff027224 */ /* 0x000fcc00078e00ff */
[----:B------:R-:W-:-:S03]  /*1970*/  DFMA R2, R10, -R2, R8 ;  /* 0x800000020a02722b */ /* 0x000fc60000000008 */
[----:B------:R-:W-:-:S03]  /*1980*/  LOP3.LUT R7, R5, R7, RZ, 0x3c, !PT ;  /* 0x0000000705077212 */ /* 0x000fc600078e3cff */
[----:B------:R-:W-:-:S04]  /*1990*/  IADD3 R2, PT, PT, -R12, -0x43300000, RZ ;  /* 0xbcd000000c027810 */ /* 0x000fc80007ffe1ff */
[----:B------:R-:W-:-:S04]  /*19a0*/  FSETP.NEU.AND P0, PT, |R3|, R2, PT ;  /* 0x000000020300720b */ /* 0x000fc80003f0d200 */
[----:B------:R-:W-:Y:S02]  /*19b0*/  FSEL R10, R4, R10, !P0 ;  /* 0x0000000a040a7208 */ /* 0x000fe40004000000 */
[----:B------:R-:W-:Y:S01]  /*19c0*/  FSEL R11, R7, R11, !P0 ;  /* 0x0000000b070b7208 */ /* 0x000fe20004000000 */
[----:B------:R-:W-:Y:S06]  /*19d0*/  BRA `(.L_x_30) ;  /* 0x0000000000447947 */ /* 0x000fec0003800000 */
.L_x_29:
[----:B------:R-:W-:-:S14]  /*19e0*/  DSETP.NAN.AND P0, PT, R4, R4, PT ;  /* 0x000000040400722a */ /* 0x000fdc0003f08000 */
[----:B------:R-:W-:Y:S05]  /*19f0*/  @P0 BRA `(.L_x_31) ;  /* 0x0000000000340947 */ /* 0x000fea0003800000 */
[----:B------:R-:W-:Y:S01]  /*1a00*/  ISETP.NE.AND P0, PT, R16, R17, PT ;  /* 0x000000111000720c */ /* 0x000fe20003f05270 */
[----:B------:R-:W-:Y:S02]  /*1a10*/  IMAD.MOV.U32 R10, RZ, RZ, 0x0 ;  /* 0x00000000ff0a7424 */ /* 0x000fe400078e00ff */
[----:B------:R-:W-:-:S10]  /*1a20*/  IMAD.MOV.U32 R11, RZ, RZ, -0x80000 ;  /* 0xfff80000ff0b7424 */ /* 0x000fd400078e00ff */
[----:B------:R-:W-:Y:S05]  /*1a30*/  @!P0 BRA `(.L_x_30) ;  /* 0x00000000002c8947 */ /* 0x000fea0003800000 */
[----:B------:R-:W-:Y:S02]  /*1a40*/  ISETP.NE.AND P0, PT, R16, 0x7ff00000, PT ;  /* 0x7ff000001000780c */ /* 0x000fe40003f05270 */
[----:B------:R-:W-:Y:S02]  /*1a50*/  LOP3.LUT R4, R5, 0x40d04040, RZ, 0x3c, !PT ;  /* 0x40d0404005047812 */ /* 0x000fe400078e3cff */
[----:B------:R-:W-:Y:S02]  /*1a60*/  ISETP.EQ.OR P0, PT, R17, RZ, !P0 ;  /* 0x000000ff1100720c */ /* 0x000fe40004702670 */
[----:B------:R-:W-:-:S11]  /*1a70*/  LOP3.LUT R11, R4, 0x80000000, RZ, 0xc0, !PT ;  /* 0x80000000040b7812 */ /* 0x000fd600078ec0ff */
[----:B------:R-:W-:Y:S01]  /*1a80*/  @P0 LOP3.LUT R2, R11, 0x7ff00000, RZ, 0xfc, !PT ;  /* 0x7ff000000b020812 */ /* 0x000fe200078efcff */
[----:B------:R-:W-:Y:S01]  /*1a90*/  @!P0 IMAD.MOV.U32 R10, RZ, RZ, RZ ;  /* 0x000000ffff0a8224 */ /* 0x000fe200078e00ff */
[----:B------:R-:W-:-:S03]  /*1aa0*/  @P0 MOV R10, RZ ;  /* 0x000000ff000a0202 */ /* 0x000fc60000000f00 */
[----:B------:R-:W-:Y:S01]  /*1ab0*/  @P0 IMAD.MOV.U32 R11, RZ, RZ, R2 ;  /* 0x000000ffff0b0224 */ /* 0x000fe200078e0002 */
[----:B------:R-:W-:Y:S06]  /*1ac0*/  BRA `(.L_x_30) ;  /* 0x0000000000087947 */ /* 0x000fec0003800000 */
.L_x_31:
[----:B------:R-:W-:Y:S01]  /*1ad0*/  LOP3.LUT R11, R5, 0x80000, RZ, 0xfc, !PT ;  /* 0x00080000050b7812 */ /* 0x000fe200078efcff */
[----:B------:R-:W-:-:S07]  /*1ae0*/  IMAD.MOV.U32 R10, RZ, RZ, R4 ;  /* 0x000000ffff0a7224 */ /* 0x000fce00078e0004 */
.L_x_30:
[----:B------:R-:W-:Y:S02]  /*1af0*/  IMAD.MOV.U32 R2, RZ, RZ, R0 ;  /* 0x000000ffff027224 */ /* 0x000fe400078e0000 */
[----:B------:R-:W-:-:S04]  /*1b00*/  IMAD.MOV.U32 R3, RZ, RZ, 0x0 ;  /* 0x00000000ff037424 */ /* 0x000fc800078e00ff */
[----:B------:R-:W-:Y:S05]  /*1b10*/  RET.REL.NODEC R2 `(_Z7AveragePKdPd) ;  /* 0xffffffe402387950 */ /* 0x000fea0003c3ffff */
.L_x_32:
        /* <DEDUP_REMOVED lines=14> */
.L_x_78:


//--------------------- .text._Z5DeriyILi2EEvPKdPd --------------------------
	.section	.text._Z5DeriyILi2EEvPKdPd,"ax",@progbits
	.align	128
        .global         _Z5DeriyILi2EEvPKdPd
        .type           _Z5DeriyILi2EEvPKdPd,@function
        .size           _Z5DeriyILi2EEvPKdPd,(.L_x_89 - _Z5DeriyILi2EEvPKdPd)
        .other          _Z5DeriyILi2EEvPKdPd,@"STO_CUDA_ENTRY STV_DEFAULT"
_Z5DeriyILi2EEvPKdPd:
.text._Z5DeriyILi2EEvPKdPd:
[----:B------:R-:W-:Y:S01]  /*0000*/  LDC R1, c[0x0][0x37c] ;  /* 0x0000df00ff017b82 */ /* 0x000fe20000000800 */
[----:B------:R-:W0:Y:S07]  /*0010*/  S2R R7, SR_TID.X ;  /* 0x0000000000077919 */ /* 0x000e2e0000002100 */
[----:B------:R-:W1:Y:S01]  /*0020*/  LDC R2, c[0x0][0x360] ;  /* 0x0000d800ff027b82 */ /* 0x000e620000000800 */
[----:B------:R-:W2:Y:S01]  /*0030*/  LDCU.64 UR6, c[0x0][0x358] ;  /* 0x00006b00ff0677ac */ /* 0x000ea20008000a00 */
[----:B------:R-:W-:Y:S01]  /*0040*/  BSSY.RECONVERGENT B0, `(.L_x_33) ;  /* 0x0000058000007945 */ /* 0x000fe20003800200 */
[----:B0-----:R-:W-:-:S13]  /*0050*/  ISETP.GT.U32.AND P0, PT, R7, 0x80, PT ;  /* 0x000000800700780c */ /* 0x001fda0003f04070 */
[----:B--2---:R-:W-:Y:S05]  /*0060*/  @P0 BRA `(.L_x_34) ;  /* 0x0000000400540947 */ /* 0x004fea0003800000 */
[----:B-1----:R-:W0:Y:S01]  /*0070*/  I2F.U32.RP R8, R2 ;  /* 0x0000000200087306 */ /* 0x002e220000209000 */
[----:B------:R-:W-:Y:S01]  /*0080*/  IADD3 R0, PT, PT, R7, R2, RZ ;  /* 0x0000000207007210 */ /* 0x000fe20007ffe0ff */
[----:B------:R-:W1:Y:S01]  /*0090*/  S2R R10, SR_CTAID.X ;  /* 0x00000000000a7919 */ /* 0x000e620000002500 */
[----:B------:R-:W-:Y:S01]  /*00a0*/  ISETP.NE.U32.AND P2, PT, R2, RZ, PT ;  /* 0x000000ff0200720c */ /* 0x000fe20003f45070 */
[----:B------:R-:W-:Y:S01]  /*00b0*/  BSSY.RECONVERGENT B1, `(.L_x_35) ;  /* 0x000002e000017945 */ /* 0x000fe20003800200 */
[C---:B------:R-:W-:Y:S02]  /*00c0*/  ISETP.GE.U32.AND P0, PT, R0.reuse, 0x81, PT ;  /* 0x000000810000780c */ /* 0x040fe40003f06070 */
[----:B------:R-:W-:Y:S02]  /*00d0*/  VIMNMX.U32 R3, PT, PT, R0, 0x81, !PT ;  /* 0x0000008100037848 */ /* 0x000fe40007fe0000 */
[----:B------:R-:W-:-:S04]  /*00e0*/  SEL R6, RZ, 0x1, P0 ;  /* 0x00000001ff067807 */ /* 0x000fc80000000000 */
[----:B------:R-:W-:Y:S01]  /*00f0*/  IADD3 R3, PT, PT, R3, -R0, -R6 ;  /* 0x8000000003037210 */ /* 0x000fe20007ffe806 */
[----:B0-----:R-:W0:Y:S02]  /*0100*/  MUFU.RCP R8, R8 ;  /* 0x0000000800087308 */ /* 0x001e240000001000 */
[----:B0-----:R-:W-:-:S06]  /*0110*/  IADD3 R4, PT, PT, R8, 0xffffffe, RZ ;  /* 0x0ffffffe08047810 */ /* 0x001fcc0007ffe0ff */
[----:B------:R0:W2:Y:S02]  /*0120*/  F2I.FTZ.U32.TRUNC.NTZ R5, R4 ;  /* 0x0000000400057305 */ /* 0x0000a4000021f000 */
[----:B0-----:R-:W-:Y:S02]  /*0130*/  IMAD.MOV.U32 R4, RZ, RZ, RZ ;  /* 0x000000ffff047224 */ /* 0x001fe400078e00ff */
[----:B--2---:R-:W-:-:S04]  /*0140*/  IMAD.MOV R9, RZ, RZ, -R5 ;  /* 0x000000ffff097224 */ /* 0x004fc800078e0a05 */
[----:B------:R-:W-:-:S04]  /*0150*/  IMAD R9, R9, R2, RZ ;  /* 0x0000000209097224 */ /* 0x000fc800078e02ff */
[----:B------:R-:W-:-:S06]  /*0160*/  IMAD.HI.U32 R8, R5, R9, R4 ;  /* 0x0000000905087227 */ /* 0x000fcc00078e0004 */
[----:B------:R-:W-:-:S05]  /*0170*/  IMAD.HI.U32 R5, R8, R3, RZ ;  /* 0x0000000308057227 */ /* 0x000fca00078e00ff */
[----:B------:R-:W-:-:S05]  /*0180*/  IADD3 R0, PT, PT, -R5, RZ, RZ ;  /* 0x000000ff05007210 */ /* 0x000fca0007ffe1ff */
[----:B------:R-:W-:-:S05]  /*0190*/  IMAD R3, R2, R0, R3 ;  /* 0x0000000002037224 */ /* 0x000fca00078e0203 */
[----:B------:R-:W-:-:S13]  /*01a0*/  ISETP.GE.U32.AND P0, PT, R3, R2, PT ;  /* 0x000000020300720c */ /* 0x000fda0003f06070 */
[----:B------:R-:W-:Y:S01]  /*01b0*/  @P0 IMAD.IADD R3, R3, 0x1, -R2 ;  /* 0x0000000103030824 */ /* 0x000fe200078e0a02 */
[----:B------:R-:W-:-:S04]  /*01c0*/  @P0 IADD3 R5, PT, PT, R5, 0x1, RZ ;  /* 0x0000000105050810 */ /* 0x000fc80007ffe0ff */
[----:B------:R-:W-:-:S13]  /*01d0*/  ISETP.GE.U32.AND P1, PT, R3, R2, PT ;  /* 0x000000020300720c */ /* 0x000fda0003f26070 */
[----:B------:R-:W-:Y:S01]  /*01e0*/  @P1 VIADD R5, R5, 0x1 ;  /* 0x0000000105051836 */ /* 0x000fe20000000000 */
[----:B------:R-:W-:-:S04]  /*01f0*/  @!P2 LOP3.LUT R5, RZ, R2, RZ, 0x33, !PT ;  /* 0x00000002ff05a212 */ /* 0x000fc800078e33ff */
[----:B------:R-:W-:-:S04]  /*0200*/  IADD3 R0, PT, PT, R6, R5, RZ ;  /* 0x0000000506007210 */ /* 0x000fc80007ffe0ff */
[C---:B------:R-:W-:Y:S02]  /*0210*/  LOP3.LUT R3, R0.reuse, 0x3, RZ, 0xc0, !PT ;  /* 0x0000000300037812 */ /* 0x040fe400078ec0ff */
[----:B------:R-:W-:Y:S02]  /*0220*/  ISETP.GE.U32.AND P1, PT, R0, 0x3, PT ;  /* 0x000000030000780c */ /* 0x000fe40003f26070 */
[----:B------:R-:W-:Y:S01]  /*0230*/  ISETP.NE.AND P0, PT, R3, 0x3, PT ;  /* 0x000000030300780c */ /* 0x000fe20003f05270 */
[----:B------:R-:W-:-:S12]  /*0240*/  IMAD.MOV.U32 R3, RZ, RZ, R7 ;  /* 0x000000ffff037224 */ /* 0x000fd800078e0007 */
[----:B-1----:R-:W-:Y:S05]  /*0250*/  @!P0 BRA `(.L_x_36) ;  /* 0x00000000004c8947 */ /* 0x002fea0003800000 */
[----:B------:R-:W0:Y:S01]  /*0260*/  S2UR UR5, SR_CgaCtaId ;  /* 0x00000000000579c3 */ /* 0x000e220000008800 */
[----:B------:R-:W-:Y:S01]  /*0270*/  UMOV UR4, 0x400 ;  /* 0x0000040000047882 */ /* 0x000fe20000000000 */
[----:B------:R-:W-:Y:S01]  /*0280*/  IADD3 R0, PT, PT, R0, 0x1, RZ ;  /* 0x0000000100007810 */ /* 0x000fe20007ffe0ff */
[----:B------:R-:W-:-:S03]  /*0290*/  IMAD R13, R7, 0x81, R10 ;  /* 0x00000081070d7824 */ /* 0x000fc600078e020a */
[----:B------:R-:W-:Y:S02]  /*02a0*/  LOP3.LUT R0, R0, 0x3, RZ, 0xc0, !PT ;  /* 0x0000000300007812 */ /* 0x000fe400078ec0ff */
[----:B------:R-:W1:Y:S03]  /*02b0*/  LDC.64 R8, c[0x0][0x380] ;  /* 0x0000e000ff087b82 */ /* 0x000e660000000a00 */
[----:B------:R-:W-:Y:S02]  /*02c0*/  IMAD R3, R0, R2, R7 ;  /* 0x0000000200037224 */ /* 0x000fe400078e0207 */
[----:B------:R-:W-:Y:S01]  /*02d0*/  IMAD.MOV R0, RZ, RZ, -R0 ;  /* 0x000000ffff007224 */ /* 0x000fe200078e0a00 */
[----:B0-----:R-:W-:-:S06]  /*02e0*/  ULEA UR4, UR5, UR4, 0x18 ;  /* 0x0000000405047291 */ /* 0x001fcc000f8ec0ff */
[----:B------:R-:W-:-:S04]  /*02f0*/  LEA R4, R7, UR4, 0x3 ;  /* 0x0000000407047c11 */ /* 0x000fc8000f8e18ff */
[----:B------:R-:W-:-:S07]  /*0300*/  IADD3 R11, PT, PT, R4, 0x8, RZ ;  /* 0x00000008040b7810 */ /* 0x000fce0007ffe0ff */
.L_x_37:
[----:B-1----:R-:W-:-:S06]  /*0310*/  IMAD.WIDE R4, R13, 0x8, R8 ;  /* 0x000000080d047825 */ /* 0x002fcc00078e0208 */
[----:B------:R-:W2:Y:S01]  /*0320*/  LDG.E.64 R4, desc[UR6][R4.64] ;  /* 0x0000000604047981 */ /* 0x000ea2000c1e1b00 */
[----:B------:R-:W-:Y:S02]  /*0330*/  VIADD R0, R0, 0x1 ;  /* 0x0000000100007836 */ /* 0x000fe40000000000 */
[----:B------:R-:W-:-:S03]  /*0340*/  IMAD R13, R2, 0x81, R13 ;  /* 0x00000081020d7824 */ /* 0x000fc600078e020d */
[----:B------:R-:W-:Y:S01]  /*0350*/  ISETP.NE.AND P0, PT, R0, RZ, PT ;  /* 0x000000ff0000720c */ /* 0x000fe20003f05270 */
[----:B--2---:R0:W-:Y:S02]  /*0360*/  STS.64 [R11], R4 ;  /* 0x000000040b007388 */ /* 0x0041e40000000a00 */
[----:B0-----:R-:W-:-:S10]  /*0370*/  LEA R11, R2, R11, 0x3 ;  /* 0x0000000b020b7211 */ /* 0x001fd400078e18ff */
[----:B------:R-:W-:Y:S05]  /*0380*/  @P0 BRA `(.L_x_37) ;  /* 0xfffffffc00e00947 */ /* 0x000fea000383ffff */
.L_x_36:
[----:B------:R-:W-:Y:S05]  /*0390*/  BSYNC.RECONVERGENT B1 ;  /* 0x0000000000017941 */ /* 0x000fea0003800200 */
.L_x_35:
[----:B------:R-:W-:Y:S05]  /*03a0*/  @!P1 BRA `(.L_x_34) ;  /* 0x0000000000849947 */ /* 0x000fea0003800000 */
[----:B------:R-:W0:Y:S01]  /*03b0*/  S2UR UR5, SR_CgaCtaId ;  /* 0x00000000000579c3 */ /* 0x000e220000008800 */
[----:B------:R-:W-:Y:S01]  /*03c0*/  UMOV UR4, 0x400 ;  /* 0x0000040000047882 */ /* 0x000fe20000000000 */
[----:B------:R-:W-:-:S04]  /*03d0*/  IMAD R23, R3, 0x81, R10 ;  /* 0x0000008103177824 */ /* 0x000fc800078e020a */
[C-C-:B------:R-:W-:Y:S02]  /*03e0*/  IMAD R17, R2.reuse, 0x81, R23.reuse ;  /* 0x0000008102117824 */ /* 0x140fe400078e0217 */
[----:B------:R-:W1:Y:S01]  /*03f0*/  LDC.64 R4, c[0x0][0x380] ;  /* 0x0000e000ff047b82 */ /* 0x000e620000000a00 */
[C-C-:B------:R-:W-:Y:S02]  /*0400*/  IMAD R19, R2.reuse, 0x102, R23.reuse ;  /* 0x0000010202137824 */ /* 0x140fe400078e0217 */
[----:B------:R-:W-:Y:S01]  /*0410*/  IMAD R21, R2, 0x183, R23 ;  /* 0x0000018302157824 */ /* 0x000fe200078e0217 */
[----:B0-----:R-:W-:-:S06]  /*0420*/  ULEA UR4, UR5, UR4, 0x18 ;  /* 0x0000000405047291 */ /* 0x001fcc000f8ec0ff */
[----:B------:R-:W-:-:S05]  /*0430*/  LEA R0, R3, UR4, 0x3 ;  /* 0x0000000403007c11 */ /* 0x000fca000f8e18ff */
[----:B------:R-:W-:-:S07]  /*0440*/  VIADD R25, R0, 0x8 ;  /* 0x0000000800197836 */ /* 0x000fce0000000000 */
.L_x_38:
[----:B-1----:R-:W-:-:S04]  /*0450*/  IMAD.WIDE R10, R23, 0x8, R4 ;  /* 0x00000008170a7825 */ /* 0x002fc800078e0204 */
[--C-:B--2---:R-:W-:Y:S02]  /*0460*/  IMAD.WIDE R14, R17, 0x8, R4.reuse ;  /* 0x00000008110e7825 */ /* 0x104fe400078e0204 */
[----:B------:R-:W2:Y:S02]  /*0470*/  LDG.E.64 R10, desc[UR6][R10.64] ;  /* 0x000000060a0a7981 */ /* 0x000ea4000c1e1b00 */
[--C-:B------:R-:W-:Y:S02]  /*0480*/  IMAD.WIDE R12, R19, 0x8, R4.reuse ;  /* 0x00000008130c7825 */ /* 0x100fe400078e0204 */
[----:B------:R-:W3:Y:S02]  /*0490*/  LDG.E.64 R14, desc[UR6][R14.64] ;  /* 0x000000060e0e7981 */ /* 0x000ee4000c1e1b00 */
[----:B------:R-:W-:Y:S02]  /*04a0*/  IMAD.WIDE R8, R21, 0x8, R4 ;  /* 0x0000000815087825 */ /* 0x000fe400078e0204 */
[----:B------:R-:W4:Y:S04]  /*04b0*/  LDG.E.64 R12, desc[UR6][R12.64] ;  /* 0x000000060c0c7981 */ /* 0x000f28000c1e1b00 */
[----:B------:R-:W5:Y:S01]  /*04c0*/  LDG.E.64 R8, desc[UR6][R8.64] ;  /* 0x0000000608087981 */ /* 0x000f62000c1e1b00 */
[C---:B------:R-:W-:Y:S01]  /*04d0*/  LEA R27, R2.reuse, R25, 0x3 ;  /* 0x00000019021b7211 */ /* 0x040fe200078e18ff */
[----:B------:R-:W-:-:S02]  /*04e0*/  IMAD R29, R2, 0x10, R25 ;  /* 0x00000010021d7824 */ /* 0x000fc400078e0219 */
[C---:B------:R-:W-:Y:S01]  /*04f0*/  IMAD R0, R2.reuse, 0x18, R25 ;  /* 0x0000001802007824 */ /* 0x040fe200078e0219 */
[----:B------:R-:W-:-:S04]  /*0500*/  LEA R3, R2, R3, 0x2 ;  /* 0x0000000302037211 */ /* 0x000fc800078e10ff */
[----:B------:R-:W-:Y:S01]  /*0510*/  ISETP.GE.U32.AND P0, PT, R3, 0x81, PT ;  /* 0x000000810300780c */ /* 0x000fe20003f06070 */
[C---:B------:R-:W-:Y:S02]  /*0520*/  IMAD R17, R2.reuse, 0x204, R17 ;  /* 0x0000020402117824 */ /* 0x040fe400078e0211 */
[C---:B------:R-:W-:Y:S02]  /*0530*/  IMAD R19, R2.reuse, 0x204, R19 ;  /* 0x0000020402137824 */ /* 0x040fe400078e0213 */
[C---:B------:R-:W-:Y:S02]  /*0540*/  IMAD R21, R2.reuse, 0x204, R21 ;  /* 0x0000020402157824 */ /* 0x040fe400078e0215 */
[C---:B------:R-:W-:Y:S01]  /*0550*/  IMAD R23, R2.reuse, 0x204, R23 ;  /* 0x0000020402177824 */ /* 0x040fe200078e0217 */
[----:B--2---:R0:W-:Y:S04]  /*0560*/  STS.64 [R25], R10 ;  /* 0x0000000a19007388 */ /* 0x0041e80000000a00 */
[----:B---3--:R2:W-:Y:S04]  /*0570*/  STS.64 [R27], R14 ;  /* 0x0000000e1b007388 */ /* 0x0085e80000000a00 */
[----:B----4-:R2:W-:Y:S04]  /*0580*/  STS.64 [R29], R12 ;  /* 0x0000000c1d007388 */ /* 0x0105e80000000a00 */
[----:B-----5:R2:W-:Y:S01]  /*0590*/  STS.64 [R0], R8 ;  /* 0x0000000800007388 */ /* 0x0205e20000000a00 */
[----:B0-----:R-:W-:Y:S01]  /*05a0*/  IMAD R25, R2, 0x20, R25 ;  /* 0x0000002002197824 */ /* 0x001fe200078e0219 */
[----:B------:R-:W-:Y:S06]  /*05b0*/  @!P0 BRA `(.L_x_38) ;  /* 0xfffffffc00a48947 */ /* 0x000fec000383ffff */
.L_x_34:
[----:B------:R-:W-:Y:S05]  /*05c0*/  BSYNC.RECONVERGENT B0 ;  /* 0x0000000000007941 */ /* 0x000fea0003800200 */
.L_x_33:
[----:B------:R-:W-:Y:S01]  /*05d0*/  BAR.SYNC.DEFER_BLOCKING 0x0 ;  /* 0x0000000000007b1d */ /* 0x000fe20000010000 */
[C---:B------:R-:W-:Y:S02]  /*05e0*/  ISETP.NE.AND P0, PT, R7.reuse, RZ, PT ;  /* 0x000000ff0700720c */ /* 0x040fe40003f05270 */
[----:B------:R-:W-:-:S11]  /*05f0*/  ISETP.GT.U32.AND P1, PT, R7, 0x80, PT ;  /* 0x000000800700780c */ /* 0x000fd60003f24070 */
[----:B------:R-:W0:Y:S01]  /*0600*/  @!P0 S2R R3, SR_CgaCtaId ;  /* 0x0000000000038919 */ /* 0x000e220000008800 */
[----:B--2---:R-:W-:-:S04]  /*0610*/  @!P0 MOV R0, 0x400 ;  /* 0x0000040000008802 */ /* 0x004fc80000000f00 */
[----:B0-----:R-:W-:-:S05]  /*0620*/  @!P0 LEA R3, R3, R0, 0x18 ;  /* 0x0000000003038211 */ /* 0x001fca00078ec0ff */
[----:B------:R-:W0:Y:S04]  /*0630*/  @!P0 LDS.64 R4, [R3+0x408] ;  /* 0x0004080003048984 */ /* 0x000e280000000a00 */
[----:B------:R-:W2:Y:S04]  /*0640*/  @!P0 LDS.64 R8, [R3+0x8] ;  /* 0x0000080003088984 */ /* 0x000ea80000000a00 */
[----:B0-----:R0:W-:Y:S04]  /*0650*/  @!P0 STS.64 [R3], R4 ;  /* 0x0000000403008388 */ /* 0x0011e80000000a00 */
[----:B--2---:R0:W-:Y:S01]  /*0660*/  @!P0 STS.64 [R3+0x410], R8 ;  /* 0x0004100803008388 */ /* 0x0041e20000000a00 */
[----:B------:R-:W-:Y:S06]  /*0670*/  BAR.SYNC.DEFER_BLOCKING 0x0 ;  /* 0x0000000000007b1d */ /* 0x000fec0000010000 */
[----:B------:R-:W-:Y:S05]  /*0680*/  @P1 EXIT ;  /* 0x000000000000194d */ /* 0x000fea0003800000 */
[----:B01----:R-:W0:Y:S01]  /*0690*/  I2F.U32.RP R8, R2 ;  /* 0x0000000200087306 */ /* 0x003e220000209000 */
[----:B------:R-:W-:Y:S01]  /*06a0*/  IADD3 R0, PT, PT, R7, R2, RZ ;  /* 0x0000000207007210 */ /* 0x000fe20007ffe0ff */
[----:B------:R-:W1:Y:S01]  /*06b0*/  LDCU.64 UR8, c[0x3][0x18] ;  /* 0x00c00300ff0877ac */ /* 0x000e620008000a00 */
        /* <DEDUP_REMOVED lines=25> */
[----:B------:R-:W-:Y:S02]  /*0850*/  ISETP.NE.AND P0, PT, R0, 0x3, PT ;  /* 0x000000030000780c */ /* 0x000fe40003f05270 */
[----:B------:R-:W0:Y:S11]  /*0860*/  S2R R0, SR_CTAID.X ;  /* 0x0000000000007919 */ /* 0x000e360000002500 */
[----:B-1----:R-:W-:Y:S05]  /*0870*/  @!P0 BRA `(.L_x_40) ;  /* 0x0000000000648947 */ /* 0x002fea0003800000 */
[----:B------:R-:W1:Y:S01]  /*0880*/  S2UR UR5, SR_CgaCtaId ;  /* 0x00000000000579c3 */ /* 0x000e620000008800 */
[----:B------:R-:W-:Y:S01]  /*0890*/  UMOV UR4, 0x400 ;  /* 0x0000040000047882 */ /* 0x000fe20000000000 */
[----:B------:R-:W-:Y:S02]  /*08a0*/  VIADD R3, R3, 0x1 ;  /* 0x0000000103037836 */ /* 0x000fe40000000000 */
[----:B0-----:R-:W-:-:S03]  /*08b0*/  IMAD R15, R7, 0x81, R0 ;  /* 0x00000081070f7824 */ /* 0x001fc600078e0200 */
[----:B------:R-:W-:Y:S01]  /*08c0*/  LOP3.LUT R3, R3, 0x3, RZ, 0xc0, !PT ;  /* 0x0000000303037812 */ /* 0x000fe200078ec0ff */
[----:B------:R-:W0:Y:S03]  /*08d0*/  LDC.64 R4, c[0x0][0x388] ;  /* 0x0000e200ff047b82 */ /* 0x000e260000000a00 */
[----:B------:R-:W-:Y:S01]  /*08e0*/  IADD3 R6, PT, PT, -R3, RZ, RZ ;  /* 0x000000ff03067210 */ /* 0x000fe20007ffe1ff */
[----:B-1----:R-:W-:-:S06]  /*08f0*/  ULEA UR4, UR5, UR4, 0x18 ;  /* 0x0000000405047291 */ /* 0x002fcc000f8ec0ff */
[----:B------:R-:W-:Y:S01]  /*0900*/  LEA R8, R7, UR4, 0x3 ;  /* 0x0000000407087c11 */ /* 0x000fe2000f8e18ff */
[----:B------:R-:W-:-:S04]  /*0910*/  IMAD R7, R3, R2, R7 ;  /* 0x0000000203077224 */ /* 0x000fc800078e0207 */
[----:B------:R-:W-:-:S07]  /*0920*/  VIADD R3, R8, 0x8 ;  /* 0x0000000808037836 */ /* 0x000fce0000000000 */
.L_x_41:
[----:B-1----:R-:W1:Y:S01]  /*0930*/  LDS.64 R10, [R3] ;  /* 0x00000000030a7984 */ /* 0x002e620000000a00 */
[----:B------:R-:W-:-:S03]  /*0940*/  IADD3 R6, PT, PT, R6, 0x1, RZ ;  /* 0x0000000106067810 */ /* 0x000fc60007ffe0ff */
[----:B------:R-:W2:Y:S01]  /*0950*/  LDS.64 R8, [R3+0x8] ;  /* 0x0000080003087984 */ /* 0x000ea20000000a00 */
[----:B------:R-:W-:-:S03]  /*0960*/  ISETP.NE.AND P0, PT, R6, RZ, PT ;  /* 0x000000ff0600720c */ /* 0x000fc60003f05270 */
[----:B------:R3:W4:Y:S02]  /*0970*/  LDS.64 R12, [R3+-0x8] ;  /* 0xfffff800030c7984 */ /* 0x0007240000000a00 */
[----:B---3--:R-:W-:Y:S01]  /*0980*/  LEA R3, R2, R3, 0x3 ;  /* 0x0000000302037211 */ /* 0x008fe200078e18ff */
[----:B-1----:R-:W-:-:S08]  /*0990*/  DADD R10, R10, R10 ;  /* 0x000000000a0a7229 */ /* 0x002fd0000000000a */
[----:B--2---:R-:W-:-:S08]  /*09a0*/  DADD R8, R8, -R10 ;  /* 0x0000000008087229 */ /* 0x004fd0000000080a */
[----:B----4-:R-:W-:-:S08]  /*09b0*/  DADD R8, R8, R12 ;  /* 0x0000000008087229 */ /* 0x010fd0000000000c */
[----:B------:R-:W-:Y:S01]  /*09c0*/  DMUL R10, R8, UR8 ;  /* 0x00000008080a7c28 */ /* 0x000fe20008000000 */
[----:B0-----:R-:W-:-:S04]  /*09d0*/  IMAD.WIDE R8, R15, 0x8, R4 ;  /* 0x000000080f087825 */ /* 0x001fc800078e0204 */
[----:B------:R-:W-:Y:S02]  /*09e0*/  IMAD R15, R2, 0x81, R15 ;  /* 0x00000081020f7824 */ /* 0x000fe400078e020f */
[----:B------:R1:W-:Y:S01]  /*09f0*/  STG.E.64 desc[UR6][R8.64], R10 ;  /* 0x0000000a08007986 */ /* 0x0003e2000c101b06 */
[----:B------:R-:W-:Y:S05]  /*0a00*/  @P0 BRA `(.L_x_41) ;  /* 0xfffffffc00c80947 */ /* 0x000fea000383ffff */
.L_x_40:
[----:B------:R-:W-:Y:S05]  /*0a10*/  BSYNC.RECONVERGENT B0 ;  /* 0x0000000000007941 */ /* 0x000fea0003800200 */
.L_x_39:
[----:B------:R-:W-:Y:S05]  /*0a20*/  @!P1 EXIT ;  /* 0x000000000000994d */ /* 0x000fea0003800000 */
[----:B------:R-:W2:Y:S01]  /*0a30*/  S2UR UR5, SR_CgaCtaId ;  /* 0x00000000000579c3 */ /* 0x000ea20000008800 */
[----:B------:R-:W-:Y:S01]  /*0a40*/  UMOV UR4, 0x400 ;  /* 0x0000040000047882 */ /* 0x000fe20000000000 */
[----:B0-----:R-:W-:Y:S01]  /*0a50*/  IMAD R5, R7, 0x81, R0 ;  /* 0x0000008107057824 */ /* 0x001fe200078e0200 */
[----:B------:R-:W0:Y:S03]  /*0a60*/  LDCU.64 UR8, c[0x3][0x18] ;  /* 0x00c00300ff0877ac */ /* 0x000e260008000a00 */
[C-C-:B------:R-:W-:Y:S02]  /*0a70*/  IMAD R0, R2.reuse, 0x81, R5.reuse ;  /* 0x0000008102007824 */ /* 0x140fe400078e0205 */
[----:B-1----:R-:W1:Y:S01]  /*0a80*/  LDC.64 R8, c[0x0][0x388] ;  /* 0x0000e200ff087b82 */ /* 0x002e620000000a00 */
[C-C-:B------:R-:W-:Y:S02]  /*0a90*/  IMAD R4, R2.reuse, 0x102, R5.reuse ;  /* 0x0000010202047824 */ /* 0x140fe400078e0205 */
[----:B------:R-:W-:Y:S01]  /*0aa0*/  IMAD R3, R2, 0x183, R5 ;  /* 0x0000018302037824 */ /* 0x000fe200078e0205 */
[----:B--2---:R-:W-:-:S06]  /*0ab0*/  ULEA UR4, UR5, UR4, 0x18 ;  /* 0x0000000405047291 */ /* 0x004fcc000f8ec0ff */
[----:B------:R-:W-:-:S05]  /*0ac0*/  LEA R6, R7, UR4, 0x3 ;  /* 0x0000000407067c11 */ /* 0x000fca000f8e18ff */
[----:B0-----:R-:W-:-:S07]  /*0ad0*/  VIADD R6, R6, 0x10 ;  /* 0x0000001006067836 */ /* 0x001fce0000000000 */
.L_x_42:
[----:B0-----:R-:W0:Y:S01]  /*0ae0*/  LDS.64 R10, [R6+-0x8] ;  /* 0xfffff800060a7984 */ /* 0x001e220000000a00 */
[C---:B------:R-:W-:Y:S02]  /*0af0*/  LEA R24, R2.reuse, R6, 0x3 ;  /* 0x0000000602187211 */ /* 0x040fe400078e18ff */
[C---:B------:R-:W-:Y:S01]  /*0b00*/  LEA R7, R2.reuse, R7, 0x2 ;  /* 0x0000000702077211 */ /* 0x040fe200078e10ff */
[----:B------:R-:W2:Y:S01]  /*0b10*/  LDS.64 R26, [R6] ;  /* 0x00000000061a7984 */ /* 0x000ea20000000a00 */
[C---:B------:R-:W-:Y:S02]  /*0b20*/  LEA R23, R2.reuse, R24, 0x3 ;  /* 0x0000001802177211 */ /* 0x040fe400078e18ff */
[----:B------:R-:W-:Y:S01]  /*0b30*/  ISETP.GE.U32.AND P0, PT, R7, 0x81, PT ;  /* 0x000000810700780c */ /* 0x000fe20003f06070 */
[----:B------:R3:W-:Y:S02]  /*0b40*/  LDS.64 R12, [R6+-0x10] ;  /* 0xfffff000060c7984 */ /* 0x0007e40000000a00 */
[----:B------:R-:W-:-:S02]  /*0b50*/  IMAD R22, R2, 0x8, R23 ;  /* 0x0000000802167824 */ /* 0x000fc400078e0217 */
[----:B------:R-:W4:Y:S04]  /*0b60*/  LDS.64 R18, [R24+-0x8] ;  /* 0xfffff80018127984 */ /* 0x000f280000000a00 */
[----:B------:R-:W5:Y:S01]  /*0b70*/  LDS.64 R20, [R23+-0x8] ;  /* 0xfffff80017147984 */ /* 0x000f620000000a00 */
[----:B---3--:R-:W-:-:S03]  /*0b80*/  LEA R6, R2, R6, 0x5 ;  /* 0x0000000602067211 */ /* 0x008fc600078e28ff */
[----:B------:R-:W3:Y:S04]  /*0b90*/  LDS.64 R16, [R24] ;  /* 0x0000000018107984 */ /* 0x000ee80000000a00 */
[----:B------:R-:W1:Y:S04]  /*0ba0*/  LDS.64 R14, [R23] ;  /* 0x00000000170e7984 */ /* 0x000e680000000a00 */
[----:B------:R-:W1:Y:S01]  /*0bb0*/  LDS.64 R24, [R24+-0x10] ;  /* 0xfffff00018187984 */ /* 0x000e620000000a00 */
[----:B0-----:R-:W-:-:S08]  /*0bc0*/  DADD R10, R10, R10 ;  /* 0x000000000a0a7229 */ /* 0x001fd0000000000a */
[----:B--2---:R-:W-:Y:S02]  /*0bd0*/  DADD R10, R26, -R10 ;  /* 0x000000001a0a7229 */ /* 0x004fe4000000080a */
[----:B----4-:R-:W-:-:S06]  /*0be0*/  DADD R18, R18, R18 ;  /* 0x0000000012127229 */ /* 0x010fcc0000000012 */
[----:B------:R-:W-:Y:S02]  /*0bf0*/  DADD R12, R10, R12 ;  /* 0x000000000a0c7229 */ /* 0x000fe4000000000c */
[----:B------:R-:W0:Y:S01]  /*0c00*/  LDS.64 R10, [R22+-0x8] ;  /* 0xfffff800160a7984 */ /* 0x000e220000000a00 */
[----:B-----5:R-:W-:Y:S02]  /*0c10*/  DADD R20, R20, R20 ;  /* 0x0000000014147229 */ /* 0x020fe40000000014 */
[----:B---3--:R-:W-:Y:S01]  /*0c20*/  DADD R18, R16, -R18 ;  /* 0x0000000010127229 */ /* 0x008fe20000000812 */
[----:B------:R-:W2:Y:S02]  /*0c30*/  LDS.64 R16, [R22] ;  /* 0x0000000016107984 */ /* 0x000ea40000000a00 */
[----:B------:R-:W-:-:S03]  /*0c40*/  DMUL R12, R12, UR8 ;  /* 0x000000080c0c7c28 */ /* 0x000fc60008000000 */
[----:B-1----:R-:W-:Y:S02]  /*0c50*/  DADD R14, R14, -R20 ;  /* 0x000000000e0e7229 */ /* 0x002fe40000000814 */
[----:B------:R-:W1:Y:S01]  /*0c60*/  LDS.64 R20, [R23+-0x10] ;  /* 0xfffff00017147984 */ /* 0x000e620000000a00 */
[----:B------:R-:W-:Y:S01]  /*0c70*/  DADD R18, R18, R24 ;  /* 0x0000000012127229 */ /* 0x000fe20000000018 */
[----:B------:R-:W-:Y:S02]  /*0c80*/  IMAD.WIDE R24, R3, 0x8, R8 ;  /* 0x0000000803187825 */ /* 0x000fe400078e0208 */
[----:B------:R-:W3:Y:S02]  /*0c90*/  LDS.64 R22, [R22+-0x10] ;  /* 0xfffff00016167984 */ /* 0x000ee40000000a00 */
[----:B------:R-:W-:-:S03]  /*0ca0*/  IMAD R3, R2, 0x204, R3 ;  /* 0x0000020402037824 */ /* 0x000fc600078e0203 */
[----:B------:R-:W-:Y:S02]  /*0cb0*/  DMUL R18, R18, UR8 ;  /* 0x0000000812127c28 */ /* 0x000fe40008000000 */
[----:B0-----:R-:W-:-:S08]  /*0cc0*/  DADD R10, R10, R10 ;  /* 0x000000000a0a7229 */ /* 0x001fd0000000000a */
[----:B--2---:R-:W-:Y:S01]  /*0cd0*/  DADD R10, R16, -R10 ;  /* 0x00000000100a7229 */ /* 0x004fe2000000080a */
[----:B------:R-:W-:Y:S01]  /*0ce0*/  IMAD.WIDE R16, R0, 0x8, R8 ;  /* 0x0000000800107825 */ /* 0x000fe200078e0208 */
[----:B-1----:R-:W-:-:S03]  /*0cf0*/  DADD R14, R14, R20 ;  /* 0x000000000e0e7229 */ /* 0x002fc60000000014 */
[----:B------:R-:W-:-:S03]  /*0d00*/  IMAD.WIDE R20, R5, 0x8, R8 ;  /* 0x0000000805147825 */ /* 0x000fc600078e0208 */
[----:B---3--:R-:W-:Y:S01]  /*0d10*/  DADD R10, R10, R22 ;  /* 0x000000000a0a7229 */ /* 0x008fe20000000016 */
[C---:B------:R-:W-:Y:S01]  /*0d20*/  IMAD R0, R2.reuse, 0x204, R0 ;  /* 0x0000020402007824 */ /* 0x040fe200078e0200 */
[----:B------:R-:W-:Y:S01]  /*0d30*/  DMUL R14, R14, UR8 ;  /* 0x000000080e0e7c28 */ /* 0x000fe20008000000 */
[----:B------:R0:W-:Y:S01]  /*0d40*/  STG.E.64 desc[UR6][R20.64], R12 ;  /* 0x0000000c14007986 */ /* 0x0001e2000c101b06 */
[----:B------:R-:W-:-:S04]  /*0d50*/  IMAD R5, R2, 0x204, R5 ;  /* 0x0000020402057824 */ /* 0x000fc800078e0205 */
[----:B------:R-:W-:Y:S01]  /*0d60*/  DMUL R22, R10, UR8 ;  /* 0x000000080a167c28 */ /* 0x000fe20008000000 */
[----:B------:R0:W-:Y:S01]  /*0d70*/  STG.E.64 desc[UR6][R16.64], R18 ;  /* 0x0000001210007986 */ /* 0x0001e2000c101b06 */
[----:B------:R-:W-:-:S04]  /*0d80*/  IMAD.WIDE R10, R4, 0x8, R8 ;  /* 0x00000008040a7825 */ /* 0x000fc800078e0208 */
[----:B------:R-:W-:Y:S01]  /*0d90*/  IMAD R4, R2, 0x204, R4 ;  /* 0x0000020402047824 */ /* 0x000fe200078e0204 */
[----:B------:R0:W-:Y:S04]  /*0da0*/  STG.E.64 desc[UR6][R10.64], R14 ;  /* 0x0000000e0a007986 */ /* 0x0001e8000c101b06 */
[----:B------:R0:W-:Y:S01]  /*0db0*/  STG.E.64 desc[UR6][R24.64], R22 ;  /* 0x0000001618007986 */ /* 0x0001e2000c101b06 */
[----:B------:R-:W-:Y:S05]  /*0dc0*/  @!P0 BRA `(.L_x_42) ;  /* 0xfffffffc00448947 */ /* 0x000fea000383ffff */
[----:B------:R-:W-:Y:S05]  /*0dd0*/  EXIT ;  /* 0x000000000000794d */ /* 0x000fea0003800000 */
.L_x_43:
        /* <DEDUP_REMOVED lines=10> */
.L_x_89:


//--------------------- .text._Z5DerixILi2EEvPKdPd --------------------------
	.section	.text._Z5DerixILi2EEvPKdPd,"ax",@progbits
	.align	128
        .global         _Z5DerixILi2EEvPKdPd
        .type           _Z5DerixILi2EEvPKdPd,@function
        .size           _Z5DerixILi2EEvPKdPd,(.L_x_90 - _Z5DerixILi2EEvPKdPd)
        .other          _Z5DerixILi2EEvPKdPd,@"STO_CUDA_ENTRY STV_DEFAULT"
_Z5DerixILi2EEvPKdPd:
.text._Z5DerixILi2EEvPKdPd:
        /* <DEDUP_REMOVED lines=9> */
[----:B------:R-:W1:Y:S01]  /*0090*/  S2R R10, SR_CTAID.Y ;  /* 0x00000000000a7919 */ /* 0x000e620000002600 */
[----:B------:R-:W-:Y:S01]  /*00a0*/  ISETP.NE.U32.AND P2, PT, R2, RZ, PT ;  /* 0x000000ff0200720c */ /* 0x000fe20003f45070 */
[----:B------:R-:W-:Y:S01]  /*00b0*/  BSSY.RECONVERGENT B1, `(.L_x_46) ;  /* 0x000002e000017945 */ /* 0x000fe20003800200 */
[C---:B------:R-:W-:Y:S02]  /*00c0*/  ISETP.GE.U32.AND P0, PT, R0.reuse, 0x81, PT ;  /* 0x000000810000780c */ /* 0x040fe40003f06070 */
[----:B------:R-:W-:Y:S02]  /*00d0*/  VIMNMX.U32 R3, PT, PT, R0, 0x81, !PT ;  /* 0x0000008100037848 */ /* 0x000fe40007fe0000 */
[----:B------:R-:W-:-:S04]  /*00e0*/  SEL R6, RZ, 0x1, P0 ;  /* 0x00000001ff067807 */ /* 0x000fc80000000000 */
[----:B------:R-:W-:Y:S01]  /*00f0*/  IADD3 R3, PT, PT, R3, -R0, -R6 ;  /* 0x8000000003037210 */ /* 0x000fe20007ffe806 */
[----:B0-----:R-:W0:Y:S02]  /*0100*/  MUFU.RCP R8, R8 ;  /* 0x0000000800087308 */ /* 0x001e240000001000 */
[----:B0-----:R-:W-:-:S06]  /*0110*/  VIADD R4, R8, 0xffffffe ;  /* 0x0ffffffe08047836 */ /* 0x001fcc0000000000 */
[----:B------:R0:W2:Y:S02]  /*0120*/  F2I.FTZ.U32.TRUNC.NTZ R5, R4 ;  /* 0x0000000400057305 */ /* 0x0000a4000021f000 */
[----:B0-----:R-:W-:Y:S02]  /*0130*/  IMAD.MOV.U32 R4, RZ, RZ, RZ ;  /* 0x000000ffff047224 */ /* 0x001fe400078e00ff */
[----:B--2---:R-:W-:-:S04]  /*0140*/  IMAD.MOV R9, RZ, RZ, -R5 ;  /* 0x000000ffff097224 */ /* 0x004fc800078e0a05 */
[----:B------:R-:W-:-:S04]  /*0150*/  IMAD R9, R9, R2, RZ ;  /* 0x0000000209097224 */ /* 0x000fc800078e02ff */
[----:B------:R-:W-:-:S06]  /*0160*/  IMAD.HI.U32 R8, R5, R9, R4 ;  /* 0x0000000905087227 */ /* 0x000fcc00078e0004 */
[----:B------:R-:W-:-:S04]  /*0170*/  IMAD.HI.U32 R5, R8, R3, RZ ;  /* 0x0000000308057227 */ /* 0x000fc800078e00ff */
[----:B------:R-:W-:-:S04]  /*0180*/  IMAD.MOV R0, RZ, RZ, -R5 ;  /* 0x000000ffff007224 */ /* 0x000fc800078e0a05 */
[----:B------:R-:W-:-:S05]  /*0190*/  IMAD R3, R2, R0, R3 ;  /* 0x0000000002037224 */ /* 0x000fca00078e0203 */
[----:B------:R-:W-:-:S13]  /*01a0*/  ISETP.GE.U32.AND P0, PT, R3, R2, PT ;  /* 0x000000020300720c */ /* 0x000fda0003f06070 */
[----:B------:R-:W-:Y:S01]  /*01b0*/  @P0 IADD3 R3, PT, PT, R3, -R2, RZ ;  /* 0x8000000203030210 */ /* 0x000fe20007ffe0ff */
[----:B------:R-:W-:-:S03]  /*01c0*/  @P0 VIADD R5, R5, 0x1 ;  /* 0x0000000105050836 */ /* 0x000fc60000000000 */
        /* <DEDUP_REMOVED lines=11> */
[----:B------:R-:W-:Y:S02]  /*0280*/  VIADD R0, R0, 0x1 ;  /* 0x0000000100007836 */ /* 0x000fe40000000000 */
[----:B------:R-:W-:-:S03]  /*0290*/  IMAD R3, R10, 0x81, R7 ;  /* 0x000000810a037824 */ /* 0x000fc600078e0207 */
[----:B------:R-:W-:Y:S01]  /*02a0*/  LOP3.LUT R0, R0, 0x3, RZ, 0xc0, !PT ;  /* 0x0000000300007812 */ /* 0x000fe200078ec0ff */
[----:B------:R-:W1:Y:S01]  /*02b0*/  LDC.64 R4, c[0x0][0x380] ;  /* 0x0000e000ff047b82 */ /* 0x000e620000000a00 */
[----:B0-----:R-:W-:-:S06]  /*02c0*/  ULEA UR4, UR5, UR4, 0x18 ;  /* 0x0000000405047291 */ /* 0x001fcc000f8ec0ff */
[----:B------:R-:W-:Y:S01]  /*02d0*/  LEA R6, R7, UR4, 0x3 ;  /* 0x0000000407067c11 */ /* 0x000fe2000f8e18ff */
[----:B-1----:R-:W-:-:S04]  /*02e0*/  IMAD.WIDE.U32 R4, R3, 0x8, R4 ;  /* 0x0000000803047825 */ /* 0x002fc800078e0004 */
[C---:B------:R-:W-:Y:S01]  /*02f0*/  IMAD R3, R0.reuse, R2, R7 ;  /* 0x0000000200037224 */ /* 0x040fe200078e0207 */
[----:B------:R-:W-:Y:S01]  /*0300*/  IADD3 R0, PT, PT, -R0, RZ, RZ ;  /* 0x000000ff00007210 */ /* 0x000fe20007ffe1ff */
[----:B------:R-:W-:-:S07]  /*0310*/  VIADD R11, R6, 0x8 ;  /* 0x00000008060b7836 */ /* 0x000fce0000000000 */
.L_x_48:
[----:B------:R0:W2:Y:S01]  /*0320*/  LDG.E.64 R8, desc[UR6][R4.64] ;  /* 0x0000000604087981 */ /* 0x0000a2000c1e1b00 */
[----:B------:R-:W-:-:S05]  /*0330*/  VIADD R0, R0, 0x1 ;  /* 0x0000000100007836 */ /* 0x000fca0000000000 */
[----:B------:R-:W-:Y:S01]  /*0340*/  ISETP.NE.AND P0, PT, R0, RZ, PT ;  /* 0x000000ff0000720c */ /* 0x000fe20003f05270 */
[C---:B0-----:R-:W-:Y:S01]  /*0350*/  IMAD.WIDE.U32 R4, R2.reuse, 0x8, R4 ;  /* 0x0000000802047825 */ /* 0x041fe200078e0004 */
[----:B--2---:R0:W-:Y:S02]  /*0360*/  STS.64 [R11], R8 ;  /* 0x000000080b007388 */ /* 0x0041e40000000a00 */
[----:B0-----:R-:W-:-:S09]  /*0370*/  LEA R11, R2, R11, 0x3 ;  /* 0x0000000b020b7211 */ /* 0x001fd200078e18ff */
[----:B------:R-:W-:Y:S05]  /*0380*/  @P0 BRA `(.L_x_48) ;  /* 0xfffffffc00e40947 */ /* 0x000fea000383ffff */
.L_x_47:
[----:B------:R-:W-:Y:S05]  /*0390*/  BSYNC.RECONVERGENT B1 ;  /* 0x0000000000017941 */ /* 0x000fea0003800200 */
.L_x_46:
[----:B------:R-:W-:Y:S05]  /*03a0*/  @!P1 BRA `(.L_x_45) ;  /* 0x0000000000849947 */ /* 0x000fea0003800000 */
[----:B------:R-:W0:Y:S01]  /*03b0*/  S2UR UR5, SR_CgaCtaId ;  /* 0x00000000000579c3 */ /* 0x000e220000008800 */
[----:B------:R-:W-:Y:S01]  /*03c0*/  UMOV UR4, 0x400 ;  /* 0x0000040000047882 */ /* 0x000fe20000000000 */
[----:B------:R-:W-:-:S04]  /*03d0*/  IMAD R23, R10, 0x81, R3 ;  /* 0x000000810a177824 */ /* 0x000fc800078e0203 */
[----:B------:R-:W-:Y:S02]  /*03e0*/  IMAD.IADD R17, R23, 0x1, R2 ;  /* 0x0000000117117824 */ /* 0x000fe400078e0202 */
[----:B------:R-:W1:Y:S01]  /*03f0*/  LDC.64 R4, c[0x0][0x380] ;  /* 0x0000e000ff047b82 */ /* 0x000e620000000a00 */
[C-C-:B------:R-:W-:Y:S02]  /*0400*/  IMAD R19, R2.reuse, 0x2, R23.reuse ;  /* 0x0000000202137824 */ /* 0x140fe400078e0217 */
[----:B------:R-:W-:Y:S01]  /*0410*/  IMAD R21, R2, 0x3, R23 ;  /* 0x0000000302157824 */ /* 0x000fe200078e0217 */
[----:B0-----:R-:W-:-:S06]  /*0420*/  ULEA UR4, UR5, UR4, 0x18 ;  /* 0x0000000405047291 */ /* 0x001fcc000f8ec0ff */
[----:B------:R-:W-:-:S04]  /*0430*/  LEA R0, R3, UR4, 0x3 ;  /* 0x0000000403007c11 */ /* 0x000fc8000f8e18ff */
[----:B------:R-:W-:-:S07]  /*0440*/  IADD3 R25, PT, PT, R0, 0x8, RZ ;  /* 0x0000000800197810 */ /* 0x000fce0007ffe0ff */
.L_x_49:
[----:B-1----:R-:W-:-:S04]  /*0450*/  IMAD.WIDE.U32 R10, R23, 0x8, R4 ;  /* 0x00000008170a7825 */ /* 0x002fc800078e0004 */
[--C-:B--2---:R-:W-:Y:S02]  /*0460*/  IMAD.WIDE.U32 R14, R17, 0x8, R4.reuse ;  /* 0x00000008110e7825 */ /* 0x104fe400078e0004 */
[----:B------:R-:W2:Y:S02]  /*0470*/  LDG.E.64 R10, desc[UR6][R10.64] ;  /* 0x000000060a0a7981 */ /* 0x000ea4000c1e1b00 */
[--C-:B------:R-:W-:Y:S02]  /*0480*/  IMAD.WIDE.U32 R12, R19, 0x8, R4.reuse ;  /* 0x00000008130c7825 */ /* 0x100fe400078e0004 */
[----:B------:R-:W3:Y:S02]  /*0490*/  LDG.E.64 R14, desc[UR6][R14.64] ;  /* 0x000000060e0e7981 */ /* 0x000ee4000c1e1b00 */
[----:B------:R-:W-:Y:S02]  /*04a0*/  IMAD.WIDE.U32 R8, R21, 0x8, R4 ;  /* 0x0000000815087825 */ /* 0x000fe400078e0004 */
[----:B------:R-:W4:Y:S04]  /*04b0*/  LDG.E.64 R12, desc[UR6][R12.64] ;  /* 0x000000060c0c7981 */ /* 0x000f28000c1e1b00 */
[----:B------:R-:W5:Y:S01]  /*04c0*/  LDG.E.64 R8, desc[UR6][R8.64] ;  /* 0x0000000608087981 */ /* 0x000f62000c1e1b00 */
[C-C-:B------:R-:W-:Y:S01]  /*04d0*/  IMAD R27, R2.reuse, 0x8, R25.reuse ;  /* 0x00000008021b7824 */ /* 0x140fe200078e0219 */
[C---:B------:R-:W-:Y:S01]  /*04e0*/  LEA R29, R2.reuse, R25, 0x4 ;  /* 0x00000019021d7211 */ /* 0x040fe200078e20ff */
[----:B------:R-:W-:-:S02]  /*04f0*/  IMAD R0, R2, 0x18, R25 ;  /* 0x0000001802007824 */ /* 0x000fc400078e0219 */
[----:B------:R-:W-:-:S05]  /*0500*/  IMAD R3, R2, 0x4, R3 ;  /* 0x0000000402037824 */ /* 0x000fca00078e0203 */
[----:B------:R-:W-:Y:S01]  /*0510*/  ISETP.GE.U32.AND P0, PT, R3, 0x81, PT ;  /* 0x000000810300780c */ /* 0x000fe20003f06070 */
[C---:B------:R-:W-:Y:S01]  /*0520*/  IMAD R19, R2.reuse, 0x4, R19 ;  /* 0x0000000402137824 */ /* 0x040fe200078e0213 */
[C---:B------:R-:W-:Y:S01]  /*0530*/  LEA R17, R2.reuse, R17, 0x2 ;  /* 0x0000001102117211 */ /* 0x040fe200078e10ff */
[C---:B------:R-:W-:Y:S01]  /*0540*/  IMAD R23, R2.reuse, 0x4, R23 ;  /* 0x0000000402177824 */ /* 0x040fe200078e0217 */
[C---:B------:R-:W-:Y:S01]  /*0550*/  LEA R21, R2.reuse, R21, 0x2 ;  /* 0x0000001502157211 */ /* 0x040fe200078e10ff */
[----:B--2---:R0:W-:Y:S04]  /*0560*/  STS.64 [R25], R10 ;  /* 0x0000000a19007388 */ /* 0x0041e80000000a00 */
[----:B---3--:R2:W-:Y:S04]  /*0570*/  STS.64 [R27], R14 ;  /* 0x0000000e1b007388 */ /* 0x0085e80000000a00 */
[----:B----4-:R2:W-:Y:S04]  /*0580*/  STS.64 [R29], R12 ;  /* 0x0000000c1d007388 */ /* 0x0105e80000000a00 */
[----:B-----5:R2:W-:Y:S01]  /*0590*/  STS.64 [R0], R8 ;  /* 0x0000000800007388 */ /* 0x0205e20000000a00 */
[----:B0-----:R-:W-:Y:S01]  /*05a0*/  LEA R25, R2, R25, 0x5 ;  /* 0x0000001902197211 */ /* 0x001fe200078e28ff */
[----:B------:R-:W-:Y:S06]  /*05b0*/  @!P0 BRA `(.L_x_49) ;  /* 0xfffffffc00a48947 */ /* 0x000fec000383ffff */
.L_x_45:
[----:B------:R-:W-:Y:S05]  /*05c0*/  BSYNC.RECONVERGENT B0 ;  /* 0x0000000000007941 */ /* 0x000fea0003800200 */
.L_x_44:
        /* <DEDUP_REMOVED lines=13> */
[----:B------:R-:W-:Y:S01]  /*06a0*/  IMAD.IADD R0, R7, 0x1, R2 ;  /* 0x0000000107007824 */ /* 0x000fe200078e0202 */
[----:B------:R-:W-:Y:S01]  /*06b0*/  ISETP.NE.U32.AND P2, PT, R2, RZ, PT ;  /* 0x000000ff0200720c */ /* 0x000fe20003f45070 */
[----:B------:R-:W1:Y:S01]  /*06c0*/  LDCU.64 UR8, c[0x3][0x10] ;  /* 0x00c00200ff0877ac */ /* 0x000e620008000a00 */
[----:B------:R-:W-:Y:S02]  /*06d0*/  BSSY.RECONVERGENT B0, `(.L_x_50) ;  /* 0x0000034000007945 */ /* 0x000fe40003800200 */
[C---:B------:R-:W-:Y:S02]  /*06e0*/  ISETP.GE.U32.AND P0, PT, R0.reuse, 0x81, PT ;  /* 0x000000810000780c */ /* 0x040fe40003f06070 */
[----:B------:R-:W-:Y:S02]  /*06f0*/  VIMNMX.U32 R3, PT, PT, R0, 0x81, !PT ;  /* 0x0000008100037848 */ /* 0x000fe40007fe0000 */
[----:B------:R-:W-:-:S04]  /*0700*/  SEL R6, RZ, 0x1, P0 ;  /* 0x00000001ff067807 */ /* 0x000fc80000000000 */
[----:B------:R-:W-:Y:S01]  /*0710*/  IADD3 R3, PT, PT, R3, -R0, -R6 ;  /* 0x8000000003037210 */ /* 0x000fe20007ffe806 */
[----:B0-----:R-:W0:Y:S02]  /*0720*/  MUFU.RCP R8, R8 ;  /* 0x0000000800087308 */ /* 0x001e240000001000 */
[----:B0-----:R-:W-:-:S06]  /*0730*/  VIADD R4, R8, 0xffffffe ;  /* 0x0ffffffe08047836 */ /* 0x001fcc0000000000 */
[----:B------:R0:W2:Y:S02]  /*0740*/  F2I.FTZ.U32.TRUNC.NTZ R5, R4 ;  /* 0x0000000400057305 */ /* 0x0000a4000021f000 */
[----:B0-----:R-:W-:Y:S01]  /*0750*/  HFMA2 R4, -RZ, RZ, 0, 0 ;  /* 0x00000000ff047431 */ /* 0x001fe200000001ff */
[----:B--2---:R-:W-:-:S05]  /*0760*/  IADD3 R9, PT, PT, RZ, -R5, RZ ;  /* 0x80000005ff097210 */ /* 0x004fca0007ffe0ff */
        /* <DEDUP_REMOVED lines=9> */
[----:B------:R-:W-:Y:S02]  /*0800*/  @P1 IADD3 R5, PT, PT, R5, 0x1, RZ ;  /* 0x0000000105051810 */ /* 0x000fe40007ffe0ff */
[----:B------:R-:W-:-:S05]  /*0810*/  @!P2 LOP3.LUT R5, RZ, R2, RZ, 0x33, !PT ;  /* 0x00000002ff05a212 */ /* 0x000fca00078e33ff */
[----:B------:R-:W-:-:S05]  /*0820*/  IMAD.IADD R3, R6, 0x1, R5 ;  /* 0x0000000106037824 */ /* 0x000fca00078e0205 */
[C---:B------:R-:W-:Y:S02]  /*0830*/  LOP3.LUT R0, R3.reuse, 0x3, RZ, 0xc0, !PT ;  /* 0x0000000303007812 */ /* 0x040fe400078ec0ff */
[----:B------:R-:W-:Y:S02]  /*0840*/  ISETP.GE.U32.AND P1, PT, R3, 0x3, PT ;  /* 0x000000030300780c */ /* 0x000fe40003f26070 */
[----:B------:R-:W-:Y:S02]  /*0850*/  ISETP.NE.AND P0, PT, R0, 0x3, PT ;  /* 0x000000030000780c */ /* 0x000fe40003f05270 */
[----:B------:R-:W0:Y:S11]  /*0860*/  S2R R0, SR_CTAID.Y ;  /* 0x0000000000007919 */ /* 0x000e360000002600 */
[----:B-1----:R-:W-:Y:S05]  /*0870*/  @!P0 BRA `(.L_x_51) ;  /* 0x0000000000648947 */ /* 0x002fea0003800000 */
[----:B------:R-:W1:Y:S01]  /*0880*/  S2UR UR5, SR_CgaCtaId ;  /* 0x00000000000579c3 */ /* 0x000e620000008800 */
[----:B------:R-:W-:Y:S01]  /*0890*/  UMOV UR4, 0x400 ;  /* 0x0000040000047882 */ /* 0x000fe20000000000 */
[----:B------:R-:W-:Y:S01]  /*08a0*/  IADD3 R3, PT, PT, R3, 0x1, RZ ;  /* 0x0000000103037810 */ /* 0x000fe20007ffe0ff */
[----:B0-----:R-:W-:-:S03]  /*08b0*/  IMAD R9, R0, 0x81, R7 ;  /* 0x0000008100097824 */ /* 0x001fc600078e0207 */
[----:B------:R-:W-:Y:S02]  /*08c0*/  LOP3.LUT R3, R3, 0x3, RZ, 0xc0, !PT ;  /* 0x0000000303037812 */ /* 0x000fe400078ec0ff */
[----:B------:R-:W0:Y:S03]  /*08d0*/  LDC.64 R4, c[0x0][0x388] ;  /* 0x0000e200ff047b82 */ /* 0x000e260000000a00 */
[----:B------:R-:W-:Y:S01]  /*08e0*/  IMAD.MOV R6, RZ, RZ, -R3 ;  /* 0x000000ffff067224 */ /* 0x000fe200078e0a03 */
[----:B-1----:R-:W-:-:S06]  /*08f0*/  ULEA UR4, UR5, UR4, 0x18 ;  /* 0x0000000405047291 */ /* 0x002fcc000f8ec0ff */
[----:B------:R-:W-:Y:S01]  /*0900*/  LEA R8, R7, UR4, 0x3 ;  /* 0x0000000407087c11 */ /* 0x000fe2000f8e18ff */
[----:B------:R-:W-:Y:S02]  /*0910*/  IMAD R7, R3, R2, R7 ;  /* 0x0000000203077224 */ /* 0x000fe400078e0207 */
[----:B0-----:R-:W-:Y:S01]  /*0920*/  IMAD.WIDE.U32 R4, R9, 0x8, R4 ;  /* 0x0000000809047825 */ /* 0x001fe200078e0004 */
[----:B------:R-:W-:-:S07]  /*0930*/  IADD3 R3, PT, PT, R8, 0x8, RZ ;  /* 0x0000000808037810 */ /* 0x000fce0007ffe0ff */
.L_x_52:
[----:B------:R-:W0:Y:S01]  /*0940*/  LDS.64 R10, [R3] ;  /* 0x00000000030a7984 */ /* 0x000e220000000a00 */
[----:B------:R-:W-:-:S03]  /*0950*/  VIADD R6, R6, 0x1 ;  /* 0x0000000106067836 */ /* 0x000fc60000000000 */
[----:B------:R-:W1:Y:S02]  /*0960*/  LDS.64 R8, [R3+0x8] ;  /* 0x0000080003087984 */ /* 0x000e640000000a00 */
[----:B------:R-:W-:Y:S02]  /*0970*/  ISETP.NE.AND P0, PT, R6, RZ, PT ;  /* 0x000000ff0600720c */ /* 0x000fe40003f05270 */
[----:B------:R2:W3:Y:S02]  /*0980*/  LDS.64 R12, [R3+-0x8] ;  /* 0xfffff800030c7984 */ /* 0x0004e40000000a00 */
[----:B--2---:R-:W-:Y:S01]  /*0990*/  LEA R3, R2, R3, 0x3 ;  /* 0x0000000302037211 */ /* 0x004fe200078e18ff */
[----:B0-----:R-:W-:-:S08]  /*09a0*/  DADD R10, R10, R10 ;  /* 0x000000000a0a7229 */ /* 0x001fd0000000000a */
[----:B-1----:R-:W-:-:S08]  /*09b0*/  DADD R8, R8, -R10 ;  /* 0x0000000008087229 */ /* 0x002fd0000000080a */
[----:B---3--:R-:W-:-:S08]  /*09c0*/  DADD R8, R8, R12 ;  /* 0x0000000008087229 */ /* 0x008fd0000000000c */
[----:B------:R-:W-:-:S07]  /*09d0*/  DMUL R8, R8, UR8 ;  /* 0x0000000808087c28 */ /* 0x000fce0008000000 */
[----:B------:R0:W-:Y:S02]  /*09e0*/  STG.E.64 desc[UR6][R4.64], R8 ;  /* 0x0000000804007986 */ /* 0x0001e4000c101b06 */
[----:B0-----:R-:W-:Y:S01]  /*09f0*/  IMAD.WIDE.U32 R4, R2, 0x8, R4 ;  /* 0x0000000802047825 */ /* 0x001fe200078e0004 */
[----:B------:R-:W-:Y:S06]  /*0a00*/  @P0 BRA `(.L_x_52) ;  /* 0xfffffffc00cc0947 */ /* 0x000fec000383ffff */
.L_x_51:
[----:B------:R-:W-:Y:S05]  /*0a10*/  BSYNC.RECONVERGENT B0 ;  /* 0x0000000000007941 */ /* 0x000fea0003800200 */
.L_x_50:
[----:B------:R-:W-:Y:S05]  /*0a20*/  @!P1 EXIT ;  /* 0x000000000000994d */ /* 0x000fea0003800000 */
[----:B------:R-:W1:Y:S01]  /*0a30*/  S2UR UR5, SR_CgaCtaId ;  /* 0x00000000000579c3 */ /* 0x000e620000008800 */
[----:B------:R-:W-:Y:S01]  /*0a40*/  UMOV UR4, 0x400 ;  /* 0x0000040000047882 */ /* 0x000fe20000000000 */
[----:B0-----:R-:W-:Y:S01]  /*0a50*/  IMAD R5, R0, 0x81, R7 ;  /* 0x0000008100057824 */ /* 0x001fe200078e0207 */
[----:B------:R-:W0:Y:S03]  /*0a60*/  LDCU.64 UR8, c[0x3][0x10] ;  /* 0x00c00200ff0877ac */ /* 0x000e260008000a00 */
[----:B------:R-:W-:Y:S01]  /*0a70*/  IMAD.IADD R0, R5, 0x1, R2 ;  /* 0x0000000105007824 */ /* 0x000fe200078e0202 */
[C---:B------:R-:W-:Y:S01]  /*0a80*/  LEA R4, R2.reuse, R5, 0x1 ;  /* 0x0000000502047211 */ /* 0x040fe200078e08ff */
[----:B------:R-:W2:Y:S01]  /*0a90*/  LDC.64 R8, c[0x0][0x388] ;  /* 0x0000e200ff087b82 */ /* 0x000ea20000000a00 */
[----:B------:R-:W-:Y:S01]  /*0aa0*/  IMAD R3, R2, 0x3, R5 ;  /* 0x0000000302037824 */ /* 0x000fe200078e0205 */
[----:B-1----:R-:W-:-:S06]  /*0ab0*/  ULEA UR4, UR5, UR4, 0x18 ;  /* 0x0000000405047291 */ /* 0x002fcc000f8ec0ff */
[----:B------:R-:W-:-:S05]  /*0ac0*/  LEA R6, R7, UR4, 0x3 ;  /* 0x0000000407067c11 */ /* 0x000fca000f8e18ff */
[----:B0-----:R-:W-:-:S07]  /*0ad0*/  VIADD R6, R6, 0x10 ;  /* 0x0000001006067836 */ /* 0x001fce0000000000 */
.L_x_53:
[----:B0-----:R-:W0:Y:S01]  /*0ae0*/  LDS.64 R10, [R6+-0x8] ;  /* 0xfffff800060a7984 */ /* 0x001e220000000a00 */
[CC--:B------:R-:W-:Y:S01]  /*0af0*/  LEA R24, R2.reuse, R6.reuse, 0x3 ;  /* 0x0000000602187211 */ /* 0x0c0fe200078e18ff */
[C---:B------:R-:W-:Y:S02]  /*0b00*/  IMAD R7, R2.reuse, 0x4, R7 ;  /* 0x0000000402077824 */ /* 0x040fe400078e0207 */
[----:B------:R-:W1:Y:S02]  /*0b10*/  LDS.64 R26, [R6] ;  /* 0x00000000061a7984 */ /* 0x000e640000000a00 */
[C---:B------:R-:W-:Y:S01]  /*0b20*/  IMAD R23, R2.reuse, 0x8, R24 ;  /* 0x0000000802177824 */ /* 0x040fe200078e0218 */
[----:B------:R-:W-:Y:S01]  /*0b30*/  ISETP.GE.U32.AND P0, PT, R7, 0x81, PT ;  /* 0x000000810700780c */ /* 0x000fe20003f06070 */
[----:B------:R3:W-:Y:S03]  /*0b40*/  LDS.64 R12, [R6+-0x10] ;  /* 0xfffff000060c7984 */ /* 0x0007e60000000a00 */
[C---:B------:R-:W-:Y:S01]  /*0b50*/  LEA R22, R2.reuse, R23, 0x3 ;  /* 0x0000001702167211 */ /* 0x040fe200078e18ff */
[----:B------:R-:W4:Y:S04]  /*0b60*/  LDS.64 R18, [R24+-0x8] ;  /* 0xfffff80018127984 */ /* 0x000f280000000a00 */
[----:B------:R-:W5:Y:S01]  /*0b70*/  LDS.64 R20, [R23+-0x8] ;  /* 0xfffff80017147984 */ /* 0x000f620000000a00 */
[----:B---3--:R-:W-:-:S03]  /*0b80*/  LEA R6, R2, R6, 0x5 ;  /* 0x0000000602067211 */ /* 0x008fc600078e28ff */
[----:B------:R-:W3:Y:S04]  /*0b90*/  LDS.64 R16, [R24] ;  /* 0x0000000018107984 */ /* 0x000ee80000000a00 */
[----:B------:R-:W2:Y:S04]  /*0ba0*/  LDS.64 R14, [R23] ;  /* 0x00000000170e7984 */ /* 0x000ea80000000a00 */
[----:B------:R-:W2:Y:S01]  /*0bb0*/  LDS.64 R24, [R24+-0x10] ;  /* 0xfffff00018187984 */ /* 0x000ea20000000a00 */
[----:B0-----:R-:W-:-:S08]  /*0bc0*/  DADD R10, R10, R10 ;  /* 0x000000000a0a7229 */ /* 0x001fd0000000000a */
[----:B-1----:R-:W-:Y:S02]  /*0bd0*/  DADD R10, R26, -R10 ;  /* 0x000000001a0a7229 */ /* 0x002fe4000000080a */
[----:B----4-:R-:W-:-:S06]  /*0be0*/  DADD R18, R18, R18 ;  /* 0x0000000012127229 */ /* 0x010fcc0000000012 */
[----:B------:R-:W-:Y:S02]  /*0bf0*/  DADD R12, R10, R12 ;  /* 0x000000000a0c7229 */ /* 0x000fe4000000000c */
[----:B------:R-:W0:Y:S01]  /*0c00*/  LDS.64 R10, [R22+-0x8] ;  /* 0xfffff800160a7984 */ /* 0x000e220000000a00 */
[----:B-----5:R-:W-:Y:S02]  /*0c10*/  DADD R20, R20, R20 ;  /* 0x0000000014147229 */ /* 0x020fe40000000014 */
[----:B---3--:R-:W-:Y:S01]  /*0c20*/  DADD R18, R16, -R18 ;  /* 0x0000000010127229 */ /* 0x008fe20000000812 */
[----:B------:R-:W1:Y:S02]  /*0c30*/  LDS.64 R16, [R22] ;  /* 0x0000000016107984 */ /* 0x000e640000000a00 */
[----:B------:R-:W-:-:S03]  /*0c40*/  DMUL R12, R12, UR8 ;  /* 0x000000080c0c7c28 */ /* 0x000fc60008000000 */
[----:B--2---:R-:W-:Y:S02]  /*0c50*/  DADD R14, R14, -R20 ;  /* 0x000000000e0e7229 */ /* 0x004fe40000000814 */
[----:B------:R-:W2:Y:S01]  /*0c60*/  LDS.64 R20, [R23+-0x10] ;  /* 0xfffff00017147984 */ /* 0x000ea20000000a00 */
[----:B------:R-:W-:Y:S01]  /*0c70*/  DADD R18, R18, R24 ;  /* 0x0000000012127229 */ /* 0x000fe20000000018 */
[----:B------:R-:W-:Y:S02]  /*0c80*/  IMAD.WIDE.U32 R24, R3, 0x8, R8 ;  /* 0x0000000803187825 */ /* 0x000fe400078e0008 */
[----:B------:R-:W3:Y:S02]  /*0c90*/  LDS.64 R22, [R22+-0x10] ;  /* 0xfffff00016167984 */ /* 0x000ee40000000a00 */
[----:B------:R-:W-:-:S03]  /*0ca0*/  IMAD R3, R2, 0x4, R3 ;  /* 0x0000000402037824 */ /* 0x000fc600078e0203 */
[----:B------:R-:W-:Y:S02]  /*0cb0*/  DMUL R18, R18, UR8 ;  /* 0x0000000812127c28 */ /* 0x000fe40008000000 */
[----:B0-----:R-:W-:-:S08]  /*0cc0*/  DADD R10, R10, R10 ;  /* 0x000000000a0a7229 */ /* 0x001fd0000000000a */
[----:B-1----:R-:W-:Y:S01]  /*0cd0*/  DADD R10, R16, -R10 ;  /* 0x00000000100a7229 */ /* 0x002fe2000000080a */
[--C-:B------:R-:W-:Y:S01]  /*0ce0*/  IMAD.WIDE.U32 R16, R0, 0x8, R8.reuse ;  /* 0x0000000800107825 */ /* 0x100fe200078e0008 */
[----:B--2---:R-:W-:Y:S01]  /*0cf0*/  DADD R14, R14, R20 ;  /* 0x000000000e0e7229 */ /* 0x004fe20000000014 */
[C---:B------:R-:W-:Y:S02]  /*0d00*/  LEA R0, R2.reuse, R0, 0x2 ;  /* 0x0000000002007211 */ /* 0x040fe400078e10ff */
[--C-:B------:R-:W-:Y:S01]  /*0d10*/  IMAD.WIDE.U32 R20, R5, 0x8, R8.reuse ;  /* 0x0000000805147825 */ /* 0x100fe200078e0008 */
[----:B------:R-:W-:Y:S02]  /*0d20*/  LEA R5, R2, R5, 0x2 ;  /* 0x0000000502057211 */ /* 0x000fe400078e10ff */
[----:B---3--:R-:W-:Y:S02]  /*0d30*/  DADD R10, R10, R22 ;  /* 0x000000000a0a7229 */ /* 0x008fe40000000016 */
[----:B------:R-:W-:Y:S01]  /*0d40*/  DMUL R14, R14, UR8 ;  /* 0x000000080e0e7c28 */ /* 0x000fe20008000000 */
[----:B------:R0:W-:Y:S05]  /*0d50*/  STG.E.64 desc[UR6][R20.64], R12 ;  /* 0x0000000c14007986 */ /* 0x0001ea000c101b06 */
[----:B------:R-:W-:Y:S01]  /*0d60*/  DMUL R22, R10, UR8 ;  /* 0x000000080a167c28 */ /* 0x000fe20008000000 */
[----:B------:R0:W-:Y:S01]  /*0d70*/  STG.E.64 desc[UR6][R16.64], R18 ;  /* 0x0000001210007986 */ /* 0x0001e2000c101b06 */
[----:B------:R-:W-:-:S04]  /*0d80*/  IMAD.WIDE.U32 R10, R4, 0x8, R8 ;  /* 0x00000008040a7825 */ /* 0x000fc800078e0008 */
[----:B------:R-:W-:Y:S01]  /*0d90*/  IMAD R4, R2, 0x4, R4 ;  /* 0x0000000402047824 */ /* 0x000fe200078e0204 */
[----:B------:R0:W-:Y:S04]  /*0da0*/  STG.E.64 desc[UR6][R10.64], R14 ;  /* 0x0000000e0a007986 */ /* 0x0001e8000c101b06 */
[----:B------:R0:W-:Y:S01]  /*0db0*/  STG.E.64 desc[UR6][R24.64], R22 ;  /* 0x0000001618007986 */ /* 0x0001e2000c101b06 */
[----:B------:R-:W-:Y:S05]  /*0dc0*/  @!P0 BRA `(.L_x_53) ;  /* 0xfffffffc00448947 */ /* 0x000fea000383ffff */
[----:B------:R-:W-:Y:S05]  /*0dd0*/  EXIT ;  /* 0x000000000000794d */ /* 0x000fea0003800000 */
.L_x_54:
        /* <DEDUP_REMOVED lines=10> */
.L_x_90:


//--------------------- .text._Z5DeriyILi1EEvPKdPd --------------------------
	.section	.text._Z5DeriyILi1EEvPKdPd,"ax",@progbits
	.align	128
        .global         _Z5DeriyILi1EEvPKdPd
        .type           _Z5DeriyILi1EEvPKdPd,@function
        .size           _Z5DeriyILi1EEvPKdPd,(.L_x_91 - _Z5DeriyILi1EEvPKdPd)
        .other          _Z5DeriyILi1EEvPKdPd,@"STO_CUDA_ENTRY STV_DEFAULT"
_Z5DeriyILi1EEvPKdPd:
.text._Z5DeriyILi1EEvPKdPd:
        /* <DEDUP_REMOVED lines=22> */
[----:B------:R-:W-:-:S04]  /*0160*/  IMAD.HI.U32 R8, R3, R9, R2 ;  /* 0x0000000903087227 */ /* 0x000fc800078e0002 */
[----:B------:R-:W-:Y:S02]  /*0170*/  IMAD.MOV.U32 R9, RZ, RZ, R20 ;  /* 0x000000ffff097224 */ /* 0x000fe400078e0014 */
        /* <DEDUP_REMOVED lines=12> */
[----:B------:R-:W-:-:S13]  /*0240*/  ISETP.NE.AND P0, PT, R3, 0x3, PT ;  /* 0x000000030300780c */ /* 0x000fda0003f05270 */
        /* <DEDUP_REMOVED lines=12> */
.L_x_59:
        /* <DEDUP_REMOVED lines=8> */
.L_x_58:
[----:B------:R-:W-:Y:S05]  /*0390*/  BSYNC.RECONVERGENT B1 ;  /* 0x0000000000017941 */ /* 0x000fea0003800200 */
.L_x_57:
        /* <DEDUP_REMOVED lines=11> */
.L_x_60:
        /* <DEDUP_REMOVED lines=23> */
.L_x_56:
[----:B------:R-:W-:Y:S05]  /*05c0*/  BSYNC.RECONVERGENT B0 ;  /* 0x0000000000007941 */ /* 0x000fea0003800200 */
.L_x_55:
[----:B------:R-:W-:Y:S01]  /*05d0*/  BAR.SYNC.DEFER_BLOCKING 0x0 ;  /* 0x0000000000007b1d */ /* 0x000fe20000010000 */
[C---:B------:R-:W-:Y:S02]  /*05e0*/  ISETP.NE.AND P0, PT, R20.reuse, RZ, PT ;  /* 0x000000ff1400720c */ /* 0x040fe40003f05270 */
[----:B------:R-:W-:-:S11]  /*05f0*/  ISETP.GT.U32.AND P1, PT, R20, 0x80, PT ;  /* 0x000000801400780c */ /* 0x000fd60003f24070 */
[----:B------:R-:W0:Y:S01]  /*0600*/  @!P0 S2R R3, SR_CgaCtaId ;  /* 0x0000000000038919 */ /* 0x000e220000008800 */
[----:B------:R-:W-:-:S04]  /*0610*/  @!P0 MOV R2, 0x400 ;  /* 0x0000040000028802 */ /* 0x000fc80000000f00 */
[----:B0-----:R-:W-:-:S05]  /*0620*/  @!P0 LEA R7, R3, R2, 0x18 ;  /* 0x0000000203078211 */ /* 0x001fca00078ec0ff */
[----:B------:R-:W0:Y:S04]  /*0630*/  @!P0 LDS.64 R2, [R7+0x408] ;  /* 0x0004080007028984 */ /* 0x000e280000000a00 */
[----:B--2---:R-:W2:Y:S04]  /*0640*/  @!P0 LDS.64 R4, [R7+0x8] ;  /* 0x0000080007048984 */ /* 0x004ea80000000a00 */
[----:B0-----:R0:W-:Y:S04]  /*0650*/  @!P0 STS.64 [R7], R2 ;  /* 0x0000000207008388 */ /* 0x0011e80000000a00 */
[----:B--2---:R0:W-:Y:S01]  /*0660*/  @!P0 STS.64 [R7+0x410], R4 ;  /* 0x0004100407008388 */ /* 0x0041e20000000a00 */
[----:B------:R-:W-:Y:S06]  /*0670*/  BAR.SYNC.DEFER_BLOCKING 0x0 ;  /* 0x0000000000007b1d */ /* 0x000fec0000010000 */
[----:B------:R-:W-:Y:S05]  /*0680*/  @P1 EXIT ;  /* 0x000000000000194d */ /* 0x000fea0003800000 */
[----:B01----:R-:W0:Y:S01]  /*0690*/  I2F.U32.RP R7, R0 ;  /* 0x0000000000077306 */ /* 0x003e220000209000 */
[----:B------:R-:W-:Y:S01]  /*06a0*/  IADD3 R4, PT, PT, R20, R0, RZ ;  /* 0x0000000014047210 */ /* 0x000fe20007ffe0ff */
[----:B------:R-:W1:Y:S01]  /*06b0*/  S2R R27, SR_CTAID.X ;  /* 0x00000000001b7919 */ /* 0x000e620000002500 */
[----:B------:R-:W-:Y:S01]  /*06c0*/  ISETP.NE.U32.AND P2, PT, R0, RZ, PT ;  /* 0x000000ff0000720c */ /* 0x000fe20003f45070 */
[----:B------:R-:W2:Y:S01]  /*06d0*/  LDCU.64 UR8, c[0x3][0x8] ;  /* 0x00c00100ff0877ac */ /* 0x000ea20008000a00 */
[C---:B------:R-:W-:Y:S01]  /*06e0*/  ISETP.GE.U32.AND P0, PT, R4.reuse, 0x81, PT ;  /* 0x000000810400780c */ /* 0x040fe20003f06070 */
[----:B------:R-:W-:Y:S01]  /*06f0*/  BSSY.RECONVERGENT B0, `(.L_x_61) ;  /* 0x000002f000007945 */ /* 0x000fe20003800200 */
[----:B------:R-:W-:Y:S02]  /*0700*/  VIMNMX.U32 R5, PT, PT, R4, 0x81, !PT ;  /* 0x0000008104057848 */ /* 0x000fe40007fe0000 */
[----:B------:R-:W-:-:S04]  /*0710*/  SEL R6, RZ, 0x1, P0 ;  /* 0x00000001ff067807 */ /* 0x000fc80000000000 */
[----:B------:R-:W-:Y:S01]  /*0720*/  IADD3 R5, PT, PT, R5, -R4, -R6 ;  /* 0x8000000405057210 */ /* 0x000fe20007ffe806 */
[----:B0-----:R-:W0:Y:S02]  /*0730*/  MUFU.RCP R7, R7 ;  /* 0x0000000700077308 */ /* 0x001e240000001000 */
[----:B0-----:R-:W-:-:S06]  /*0740*/  IADD3 R2, PT, PT, R7, 0xffffffe, RZ ;  /* 0x0ffffffe07027810 */ /* 0x001fcc0007ffe0ff */
[----:B------:R0:W3:Y:S02]  /*0750*/  F2I.FTZ.U32.TRUNC.NTZ R3, R2 ;  /* 0x0000000200037305 */ /* 0x0000e4000021f000 */
[----:B0-----:R-:W-:Y:S02]  /*0760*/  IMAD.MOV.U32 R2, RZ, RZ, RZ ;  /* 0x000000ffff027224 */ /* 0x001fe400078e00ff */
[----:B---3--:R-:W-:-:S04]  /*0770*/  IMAD.MOV R9, RZ, RZ, -R3 ;  /* 0x000000ffff097224 */ /* 0x008fc800078e0a03 */
        /* <DEDUP_REMOVED lines=15> */
[----:B-12---:R-:W-:Y:S05]  /*0870*/  @!P0 BRA `(.L_x_62) ;  /* 0x0000000000588947 */ /* 0x006fea0003800000 */
[----:B------:R-:W0:Y:S01]  /*0880*/  S2UR UR5, SR_CgaCtaId ;  /* 0x00000000000579c3 */ /* 0x000e220000008800 */
[----:B------:R-:W-:Y:S01]  /*0890*/  UMOV UR4, 0x400 ;  /* 0x0000040000047882 */ /* 0x000fe20000000000 */
[----:B------:R-:W-:Y:S02]  /*08a0*/  VIADD R4, R4, 0x1 ;  /* 0x0000000104047836 */ /* 0x000fe40000000000 */
[----:B------:R-:W-:-:S03]  /*08b0*/  IMAD R11, R20, 0x81, R27 ;  /* 0x00000081140b7824 */ /* 0x000fc600078e021b */
[----:B------:R-:W-:Y:S01]  /*08c0*/  LOP3.LUT R5, R4, 0x3, RZ, 0xc0, !PT ;  /* 0x0000000304057812 */ /* 0x000fe200078ec0ff */
[----:B------:R-:W1:Y:S03]  /*08d0*/  LDC.64 R2, c[0x0][0x388] ;  /* 0x0000e200ff027b82 */ /* 0x000e660000000a00 */
[----:B------:R-:W-:Y:S01]  /*08e0*/  IADD3 R8, PT, PT, -R5, RZ, RZ ;  /* 0x000000ff05087210 */ /* 0x000fe20007ffe1ff */
[----:B0-----:R-:W-:-:S06]  /*08f0*/  ULEA UR4, UR5, UR4, 0x18 ;  /* 0x0000000405047291 */ /* 0x001fcc000f8ec0ff */
[----:B------:R-:W-:Y:S01]  /*0900*/  LEA R9, R20, UR4, 0x3 ;  /* 0x0000000414097c11 */ /* 0x000fe2000f8e18ff */
[----:B------:R-:W-:-:S04]  /*0910*/  IMAD R20, R5, R0, R20 ;  /* 0x0000000005147224 */ /* 0x000fc800078e0214 */
[----:B------:R-:W-:-:S07]  /*0920*/  VIADD R9, R9, 0x10 ;  /* 0x0000001009097836 */ /* 0x000fce0000000000 */
.L_x_63:
[----:B0-----:R-:W-:Y:S01]  /*0930*/  LDS.64 R4, [R9] ;  /* 0x0000000009047984 */ /* 0x001fe20000000a00 */
[----:B------:R-:W-:-:S03]  /*0940*/  IADD3 R8, PT, PT, R8, 0x1, RZ ;  /* 0x0000000108087810 */ /* 0x000fc60007ffe0ff */
[----:B------:R0:W2:Y:S01]  /*0950*/  LDS.64 R6, [R9+-0x10] ;  /* 0xfffff00009067984 */ /* 0x0000a20000000a00 */
[----:B------:R-:W-:Y:S02]  /*0960*/  ISETP.NE.AND P0, PT, R8, RZ, PT ;  /* 0x000000ff0800720c */ /* 0x000fe40003f05270 */
[----:B0-----:R-:W-:Y:S01]  /*0970*/  LEA R9, R0, R9, 0x3 ;  /* 0x0000000900097211 */ /* 0x001fe200078e18ff */
[----:B--2---:R-:W-:-:S08]  /*0980*/  DADD R4, R4, -R6 ;  /* 0x0000000004047229 */ /* 0x004fd00000000806 */
[----:B------:R-:W-:Y:S01]  /*0990*/  DMUL R6, R4, UR8 ;  /* 0x0000000804067c28 */ /* 0x000fe20008000000 */
[----:B-1----:R-:W-:-:S04]  /*09a0*/  IMAD.WIDE R4, R11, 0x8, R2 ;  /* 0x000000080b047825 */ /* 0x002fc800078e0202 */
[----:B------:R-:W-:Y:S02]  /*09b0*/  IMAD R11, R0, 0x81, R11 ;  /* 0x00000081000b7824 */ /* 0x000fe400078e020b */
[----:B------:R0:W-:Y:S01]  /*09c0*/  STG.E.64 desc[UR6][R4.64], R6 ;  /* 0x0000000604007986 */ /* 0x0001e2000c101b06 */
[----:B------:R-:W-:Y:S05]  /*09d0*/  @P0 BRA `(.L_x_63) ;  /* 0xfffffffc00d40947 */ /* 0x000fea000383ffff */
.L_x_62:
[----:B------:R-:W-:Y:S05]  /*09e0*/  BSYNC.RECONVERGENT B0 ;  /* 0x0000000000007941 */ /* 0x000fea0003800200 */
.L_x_61:
[----:B------:R-:W-:Y:S05]  /*09f0*/  @!P1 EXIT ;  /* 0x000000000000994d */ /* 0x000fea0003800000 */
[----:B------:R-:W1:Y:S01]  /*0a00*/  S2UR UR5, SR_CgaCtaId ;  /* 0x00000000000579c3 */ /* 0x000e620000008800 */
[----:B------:R-:W-:Y:S01]  /*0a10*/  UMOV UR4, 0x400 ;  /* 0x0000040000047882 */ /* 0x000fe20000000000 */
[----:B------:R-:W-:Y:S01]  /*0a20*/  IMAD R27, R20, 0x81, R27 ;  /* 0x00000081141b7824 */ /* 0x000fe200078e021b */
[----:B------:R-:W2:Y:S03]  /*0a30*/  LDCU.64 UR8, c[0x3][0x8] ;  /* 0x00c00100ff0877ac */ /* 0x000ea60008000a00 */
[C-C-:B------:R-:W-:Y:S02]  /*0a40*/  IMAD R21, R0.reuse, 0x81, R27.reuse ;  /* 0x0000008100157824 */ /* 0x140fe400078e021b */
[----:B------:R-:W3:Y:S01]  /*0a50*/  LDC.64 R2, c[0x0][0x388] ;  /* 0x0000e200ff027b82 */ /* 0x000ee20000000a00 */
[C-C-:B------:R-:W-:Y:S02]  /*0a60*/  IMAD R25, R0.reuse, 0x102, R27.reuse ;  /* 0x0000010200197824 */ /* 0x140fe400078e021b */
[----:B------:R-:W-:Y:S01]  /*0a70*/  IMAD R23, R0, 0x183, R27 ;  /* 0x0000018300177824 */ /* 0x000fe200078e021b */
[----:B-1----:R-:W-:-:S06]  /*0a80*/  ULEA UR4, UR5, UR4, 0x18 ;  /* 0x0000000405047291 */ /* 0x002fcc000f8ec0ff */
[----:B------:R-:W-:-:S05]  /*0a90*/  LEA R29, R20, UR4, 0x3 ;  /* 0x00000004141d7c11 */ /* 0x000fca000f8e18ff */
[----:B--2---:R-:W-:-:S07]  /*0aa0*/  VIADD R29, R29, 0x10 ;  /* 0x000000101d1d7836 */ /* 0x004fce0000000000 */
.L_x_64:
[C---:B------:R-:W-:Y:S01]  /*0ab0*/  LEA R22, R0.reuse, R29, 0x3 ;  /* 0x0000001d00167211 */ /* 0x040fe200078e18ff */
[----:B-1----:R-:W-:Y:S01]  /*0ac0*/  LDS.64 R16, [R29] ;  /* 0x000000001d107984 */ /* 0x002fe20000000a00 */
[C---:B------:R-:W-:Y:S02]  /*0ad0*/  LEA R20, R0.reuse, R20, 0x2 ;  /* 0x0000001400147211 */ /* 0x040fe400078e10ff */
[----:B------:R-:W-:Y:S01]  /*0ae0*/  LEA R24, R0, R22, 0x3 ;  /* 0x0000001600187211 */ /* 0x000fe200078e18ff */
[----:B------:R1:W2:Y:S01]  /*0af0*/  LDS.64 R18, [R29+-0x10] ;  /* 0xfffff0001d127984 */ /* 0x0002a20000000a00 */
[----:B------:R-:W-:-:S03]  /*0b00*/  ISETP.GE.U32.AND P0, PT, R20, 0x81, PT ;  /* 0x000000811400780c */ /* 0x000fc60003f06070 */
[C---:B------:R-:W-:Y:S01]  /*0b10*/  IMAD R26, R0.reuse, 0x8, R24 ;  /* 0x00000008001a7824 */ /* 0x040fe200078e0218 */
[----:B0-----:R-:W-:Y:S01]  /*0b20*/  LDS.64 R4, [R22] ;  /* 0x0000000016047984 */ /* 0x001fe20000000a00 */
[----:B-1----:R-:W-:-:S03]  /*0b30*/  LEA R29, R0, R29, 0x5 ;  /* 0x0000001d001d7211 */ /* 0x002fc600078e28ff */
[----:B------:R-:W0:Y:S04]  /*0b40*/  LDS.64 R6, [R22+-0x10] ;  /* 0xfffff00016067984 */ /* 0x000e280000000a00 */
[----:B------:R-:W-:Y:S04]  /*0b50*/  LDS.64 R8, [R24] ;  /* 0x0000000018087984 */ /* 0x000fe80000000a00 */
[----:B------:R-:W1:Y:S04]  /*0b60*/  LDS.64 R10, [R24+-0x10] ;  /* 0xfffff000180a7984 */ /* 0x000e680000000a00 */
[----:B------:R-:W-:Y:S04]  /*0b70*/  LDS.64 R12, [R26] ;  /* 0x000000001a0c7984 */ /* 0x000fe80000000a00 */
[----:B------:R-:W4:Y:S01]  /*0b80*/  LDS.64 R14, [R26+-0x10] ;  /* 0xfffff0001a0e7984 */ /* 0x000f220000000a00 */
[----:B--2---:R-:W-:Y:S01]  /*0b90*/  DADD R16, R16, -R18 ;  /* 0x0000000010107229 */ /* 0x004fe20000000812 */
[----:B---3--:R-:W-:-:S04]  /*0ba0*/  IMAD.WIDE R18, R23, 0x8, R2 ;  /* 0x0000000817127825 */ /* 0x008fc800078e0202 */
[----:B------:R-:W-:-:S03]  /*0bb0*/  IMAD R23, R0, 0x204, R23 ;  /* 0x0000020400177824 */ /* 0x000fc600078e0217 */
[----:B------:R-:W-:Y:S02]  /*0bc0*/  DMUL R16, R16, UR8 ;  /* 0x0000000810107c28 */ /* 0x000fe40008000000 */
[----:B0-----:R-:W-:Y:S01]  /*0bd0*/  DADD R4, R4, -R6 ;  /* 0x0000000004047229 */ /* 0x001fe20000000806 */
[----:B------:R-:W-:-:S04]  /*0be0*/  IMAD.WIDE R6, R21, 0x8, R2 ;  /* 0x0000000815067825 */ /* 0x000fc800078e0202 */
[----:B------:R-:W-:Y:S01]  /*0bf0*/  IMAD R21, R0, 0x204, R21 ;  /* 0x0000020400157824 */ /* 0x000fe200078e0215 */
[----:B-1----:R-:W-:Y:S02]  /*0c00*/  DADD R8, R8, -R10 ;  /* 0x0000000008087229 */ /* 0x002fe4000000080a */
[----:B------:R-:W-:Y:S01]  /*0c10*/  DMUL R4, R4, UR8 ;  /* 0x0000000804047c28 */ /* 0x000fe20008000000 */
[----:B------:R-:W-:-:S04]  /*0c20*/  IMAD.WIDE R10, R27, 0x8, R2 ;  /* 0x000000081b0a7825 */ /* 0x000fc800078e0202 */
[----:B------:R-:W-:Y:S01]  /*0c30*/  IMAD R27, R0, 0x204, R27 ;  /* 0x00000204001b7824 */ /* 0x000fe200078e021b */
[----:B----4-:R-:W-:Y:S01]  /*0c40*/  DADD R12, R12, -R14 ;  /* 0x000000000c0c7229 */ /* 0x010fe2000000080e */
[----:B------:R1:W-:Y:S01]  /*0c50*/  STG.E.64 desc[UR6][R10.64], R16 ;  /* 0x000000100a007986 */ /* 0x0003e2000c101b06 */
[----:B------:R-:W-:-:S03]  /*0c60*/  DMUL R8, R8, UR8 ;  /* 0x0000000808087c28 */ /* 0x000fc60008000000 */
[----:B------:R1:W-:Y:S03]  /*0c70*/  STG.E.64 desc[UR6][R6.64], R4 ;  /* 0x0000000406007986 */ /* 0x0003e6000c101b06 */
[----:B------:R-:W-:Y:S01]  /*0c80*/  DMUL R14, R12, UR8 ;  /* 0x000000080c0e7c28 */ /* 0x000fe20008000000 */
[----:B------:R-:W-:-:S04]  /*0c90*/  IMAD.WIDE R12, R25, 0x8, R2 ;  /* 0x00000008190c7825 */ /* 0x000fc800078e0202 */
[----:B------:R-:W-:Y:S01]  /*0ca0*/  IMAD R25, R0, 0x204, R25 ;  /* 0x0000020400197824 */ /* 0x000fe200078e0219 */
[----:B------:R1:W-:Y:S04]  /*0cb0*/  STG.E.64 desc[UR6][R12.64], R8 ;  /* 0x000000080c007986 */ /* 0x0003e8000c101b06 */
[----:B------:R1:W-:Y:S01]  /*0cc0*/  STG.E.64 desc[UR6][R18.64], R14 ;  /* 0x0000000e12007986 */ /* 0x0003e2000c101b06 */
[----:B------:R-:W-:Y:S05]  /*0cd0*/  @!P0 BRA `(.L_x_64) ;  /* 0xfffffffc00748947 */ /* 0x000fea000383ffff */
[----:B------:R-:W-:Y:S05]  /*0ce0*/  EXIT ;  /* 0x000000000000794d */ /* 0x000fea0003800000 */
.L_x_65:
        /* <DEDUP_REMOVED lines=9> */
.L_x_91:


//--------------------- .text._Z5DerixILi1EEvPKdPd --------------------------
	.section	.text._Z5DerixILi1EEvPKdPd,"ax",@progbits
	.align	128
        .global         _Z5DerixILi1EEvPKdPd
        .type           _Z5DerixILi1EEvPKdPd,@function
        .size           _Z5DerixILi1EEvPKdPd,(.L_x_92 - _Z5DerixILi1EEvPKdPd)
        .other          _Z5DerixILi1EEvPKdPd,@"STO_CUDA_ENTRY STV_DEFAULT"
_Z5DerixILi1EEvPKdPd:
.text._Z5DerixILi1EEvPKdPd:
        /* <DEDUP_REMOVED lines=22> */
[----:B------:R-:W-:-:S04]  /*0160*/  IMAD.HI.U32 R8, R3, R9, R2 ;  /* 0x0000000903087227 */ /* 0x000fc800078e0002 */
[----:B------:R-:W-:Y:S02]  /*0170*/  IMAD.MOV.U32 R9, RZ, RZ, R20 ;  /* 0x000000ffff097224 */ /* 0x000fe400078e0014 */
        /* <DEDUP_REMOVED lines=16> */
[----:B------:R-:W-:Y:S02]  /*0280*/  VIADD R4, R4, 0x1 ;  /* 0x0000000104047836 */ /* 0x000fe40000000000 */
[----:B------:R-:W-:-:S03]  /*0290*/  IMAD R7, R21, 0x81, R20 ;  /* 0x0000008115077824 */ /* 0x000fc600078e0214 */
[----:B------:R-:W-:Y:S01]  /*02a0*/  LOP3.LUT R5, R4, 0x3, RZ, 0xc0, !PT ;  /* 0x0000000304057812 */ /* 0x000fe200078ec0ff */
[----:B------:R-:W1:Y:S03]  /*02b0*/  LDC.64 R2, c[0x0][0x380] ;  /* 0x0000e000ff027b82 */ /* 0x000e660000000a00 */
[C---:B------:R-:W-:Y:S01]  /*02c0*/  IADD3 R6, PT, PT, -R5.reuse, RZ, RZ ;  /* 0x000000ff05067210 */ /* 0x040fe20007ffe1ff */
[----:B------:R-:W-:Y:S01]  /*02d0*/  IMAD R9, R5, R0, R20 ;  /* 0x0000000005097224 */ /* 0x000fe200078e0214 */
[----:B0-----:R-:W-:-:S06]  /*02e0*/  ULEA UR4, UR5, UR4, 0x18 ;  /* 0x0000000405047291 */ /* 0x001fcc000f8ec0ff */
[----:B------:R-:W-:Y:S01]  /*02f0*/  LEA R4, R20, UR4, 0x3 ;  /* 0x0000000414047c11 */ /* 0x000fe2000f8e18ff */
[----:B-1----:R-:W-:-:S04]  /*0300*/  IMAD.WIDE.U32 R2, R7, 0x8, R2 ;  /* 0x0000000807027825 */ /* 0x002fc800078e0002 */
[----:B------:R-:W-:-:S07]  /*0310*/  VIADD R7, R4, 0x8 ;  /* 0x0000000804077836 */ /* 0x000fce0000000000 */
.L_x_70:
[----:B------:R0:W2:Y:S01]  /*0320*/  LDG.E.64 R4, desc[UR6][R2.64] ;  /* 0x0000000602047981 */ /* 0x0000a2000c1e1b00 */
[----:B------:R-:W-:-:S05]  /*0330*/  VIADD R6, R6, 0x1 ;  /* 0x0000000106067836 */ /* 0x000fca0000000000 */
[----:B------:R-:W-:Y:S01]  /*0340*/  ISETP.NE.AND P0, PT, R6, RZ, PT ;  /* 0x000000ff0600720c */ /* 0x000fe20003f05270 */
[C---:B0-----:R-:W-:Y:S01]  /*0350*/  IMAD.WIDE.U32 R2, R0.reuse, 0x8, R2 ;  /* 0x0000000800027825 */ /* 0x041fe200078e0002 */
[----:B--2---:R0:W-:Y:S02]  /*0360*/  STS.64 [R7], R4 ;  /* 0x0000000407007388 */ /* 0x0041e40000000a00 */
[----:B0-----:R-:W-:-:S09]  /*0370*/  LEA R7, R0, R7, 0x3 ;  /* 0x0000000700077211 */ /* 0x001fd200078e18ff */
[----:B------:R-:W-:Y:S05]  /*0380*/  @P0 BRA `(.L_x_70) ;  /* 0xfffffffc00e40947 */ /* 0x000fea000383ffff */
.L_x_69:
[----:B------:R-:W-:Y:S05]  /*0390*/  BSYNC.RECONVERGENT B1 ;  /* 0x0000000000017941 */ /* 0x000fea0003800200 */
.L_x_68:
        /* <DEDUP_REMOVED lines=11> */
.L_x_71:
        /* <DEDUP_REMOVED lines=23> */
.L_x_67:
[----:B------:R-:W-:Y:S05]  /*05c0*/  BSYNC.RECONVERGENT B0 ;  /* 0x0000000000007941 */ /* 0x000fea0003800200 */
.L_x_66:
        /* <DEDUP_REMOVED lines=13> */
[----:B------:R-:W-:Y:S01]  /*06a0*/  IMAD.IADD R4, R20, 0x1, R0 ;  /* 0x0000000114047824 */ /* 0x000fe200078e0200 */
[----:B------:R-:W-:Y:S01]  /*06b0*/  ISETP.NE.U32.AND P2, PT, R0, RZ, PT ;  /* 0x000000ff0000720c */ /* 0x000fe20003f45070 */
[----:B------:R-:W1:Y:S01]  /*06c0*/  S2R R27, SR_CTAID.Y ;  /* 0x00000000001b7919 */ /* 0x000e620000002600 */
[----:B------:R-:W2:Y:S01]  /*06d0*/  LDCU.64 UR8, c[0x3][URZ] ;  /* 0x00c00000ff0877ac */ /* 0x000ea20008000a00 */
[----:B------:R-:W-:Y:S01]  /*06e0*/  BSSY.RECONVERGENT B0, `(.L_x_72) ;  /* 0x0000030000007945 */ /* 0x000fe20003800200 */
[C---:B------:R-:W-:Y:S02]  /*06f0*/  ISETP.GE.U32.AND P0, PT, R4.reuse, 0x81, PT ;  /* 0x000000810400780c */ /* 0x040fe40003f06070 */
[----:B------:R-:W-:Y:S02]  /*0700*/  VIMNMX.U32 R5, PT, PT, R4, 0x81, !PT ;  /* 0x0000008104057848 */ /* 0x000fe40007fe0000 */
[----:B------:R-:W-:-:S04]  /*0710*/  SEL R6, RZ, 0x1, P0 ;  /* 0x00000001ff067807 */ /* 0x000fc80000000000 */
[----:B------:R-:W-:Y:S01]  /*0720*/  IADD3 R5, PT, PT, R5, -R4, -R6 ;  /* 0x8000000405057210 */ /* 0x000fe20007ffe806 */
[----:B0-----:R-:W0:Y:S02]  /*0730*/  MUFU.RCP R7, R7 ;  /* 0x0000000700077308 */ /* 0x001e240000001000 */
[----:B0-----:R-:W-:-:S06]  /*0740*/  VIADD R2, R7, 0xffffffe ;  /* 0x0ffffffe07027836 */ /* 0x001fcc0000000000 */
[----:B------:R0:W3:Y:S02]  /*0750*/  F2I.FTZ.U32.TRUNC.NTZ R3, R2 ;  /* 0x0000000200037305 */ /* 0x0000e4000021f000 */
[----:B0-----:R-:W-:Y:S01]  /*0760*/  HFMA2 R2, -RZ, RZ, 0, 0 ;  /* 0x00000000ff027431 */ /* 0x001fe200000001ff */
[----:B---3--:R-:W-:-:S05]  /*0770*/  IADD3 R9, PT, PT, RZ, -R3, RZ ;  /* 0x80000003ff097210 */ /* 0x008fca0007ffe0ff */
        /* <DEDUP_REMOVED lines=14> */
[----:B------:R-:W-:-:S13]  /*0860*/  ISETP.NE.AND P0, PT, R2, 0x3, PT ;  /* 0x000000030200780c */ /* 0x000fda0003f05270 */
[----:B-12---:R-:W-:Y:S05]  /*0870*/  @!P0 BRA `(.L_x_73) ;  /* 0x0000000000588947 */ /* 0x006fea0003800000 */
[----:B------:R-:W0:Y:S01]  /*0880*/  S2UR UR5, SR_CgaCtaId ;  /* 0x00000000000579c3 */ /* 0x000e220000008800 */
[----:B------:R-:W-:Y:S01]  /*0890*/  UMOV UR4, 0x400 ;  /* 0x0000040000047882 */ /* 0x000fe20000000000 */
[----:B------:R-:W-:Y:S01]  /*08a0*/  IADD3 R4, PT, PT, R4, 0x1, RZ ;  /* 0x0000000104047810 */ /* 0x000fe20007ffe0ff */
[----:B------:R-:W-:-:S03]  /*08b0*/  IMAD R7, R27, 0x81, R20 ;  /* 0x000000811b077824 */ /* 0x000fc600078e0214 */
[----:B------:R-:W-:Y:S02]  /*08c0*/  LOP3.LUT R5, R4, 0x3, RZ, 0xc0, !PT ;  /* 0x0000000304057812 */ /* 0x000fe400078ec0ff */
[----:B------:R-:W1:Y:S03]  /*08d0*/  LDC.64 R2, c[0x0][0x388] ;  /* 0x0000e200ff027b82 */ /* 0x000e660000000a00 */
[----:B------:R-:W-:Y:S01]  /*08e0*/  IMAD.MOV R8, RZ, RZ, -R5 ;  /* 0x000000ffff087224 */ /* 0x000fe200078e0a05 */
[----:B0-----:R-:W-:-:S06]  /*08f0*/  ULEA UR4, UR5, UR4, 0x18 ;  /* 0x0000000405047291 */ /* 0x001fcc000f8ec0ff */
[----:B------:R-:W-:Y:S01]  /*0900*/  LEA R9, R20, UR4, 0x3 ;  /* 0x0000000414097c11 */ /* 0x000fe2000f8e18ff */
[----:B------:R-:W-:Y:S02]  /*0910*/  IMAD R20, R5, R0, R20 ;  /* 0x0000000005147224 */ /* 0x000fe400078e0214 */
[----:B-1----:R-:W-:Y:S01]  /*0920*/  IMAD.WIDE.U32 R2, R7, 0x8, R2 ;  /* 0x0000000807027825 */ /* 0x002fe200078e0002 */
[----:B------:R-:W-:-:S07]  /*0930*/  IADD3 R9, PT, PT, R9, 0x10, RZ ;  /* 0x0000001009097810 */ /* 0x000fce0007ffe0ff */
.L_x_74:
[----:B------:R-:W-:Y:S01]  /*0940*/  LDS.64 R4, [R9] ;  /* 0x0000000009047984 */ /* 0x000fe20000000a00 */
[----:B------:R-:W-:-:S03]  /*0950*/  VIADD R8, R8, 0x1 ;  /* 0x0000000108087836 */ /* 0x000fc60000000000 */
[----:B------:R0:W1:Y:S02]  /*0960*/  LDS.64 R6, [R9+-0x10] ;  /* 0xfffff00009067984 */ /* 0x0000640000000a00 */
[----:B------:R-:W-:Y:S02]  /*0970*/  ISETP.NE.AND P0, PT, R8, RZ, PT ;  /* 0x000000ff0800720c */ /* 0x000fe40003f05270 */
[----:B0-----:R-:W-:Y:S01]  /*0980*/  LEA R9, R0, R9, 0x3 ;  /* 0x0000000900097211 */ /* 0x001fe200078e18ff */
[----:B-1----:R-:W-:-:S08]  /*0990*/  DADD R4, R4, -R6 ;  /* 0x0000000004047229 */ /* 0x002fd00000000806 */
[----:B------:R-:W-:-:S07]  /*09a0*/  DMUL R4, R4, UR8 ;  /* 0x0000000804047c28 */ /* 0x000fce0008000000 */
[----:B------:R0:W-:Y:S02]  /*09b0*/  STG.E.64 desc[UR6][R2.64], R4 ;  /* 0x0000000402007986 */ /* 0x0001e4000c101b06 */
[----:B0-----:R-:W-:Y:S01]  /*09c0*/  IMAD.WIDE.U32 R2, R0, 0x8, R2 ;  /* 0x0000000800027825 */ /* 0x001fe200078e0002 */
[----:B------:R-:W-:Y:S06]  /*09d0*/  @P0 BRA `(.L_x_74) ;  /* 0xfffffffc00d80947 */ /* 0x000fec000383ffff */
.L_x_73:
[----:B------:R-:W-:Y:S05]  /*09e0*/  BSYNC.RECONVERGENT B0 ;  /* 0x0000000000007941 */ /* 0x000fea0003800200 */
.L_x_72:
[----:B------:R-:W-:Y:S05]  /*09f0*/  @!P1 EXIT ;  /* 0x000000000000994d */ /* 0x000fea0003800000 */
[----:B------:R-:W0:Y:S01]  /*0a00*/  S2UR UR5, SR_CgaCtaId ;  /* 0x00000000000579c3 */ /* 0x000e220000008800 */
[----:B------:R-:W-:Y:S01]  /*0a10*/  UMOV UR4, 0x400 ;  /* 0x0000040000047882 */ /* 0x000fe20000000000 */
[----:B------:R-:W-:Y:S01]  /*0a20*/  IMAD R27, R27, 0x81, R20 ;  /* 0x000000811b1b7824 */ /* 0x000fe200078e0214 */
[----:B------:R-:W1:Y:S03]  /*0a30*/  LDCU.64 UR8, c[0x3][URZ] ;  /* 0x00c00000ff0877ac */ /* 0x000e660008000a00 */
[----:B------:R-:W-:Y:S01]  /*0a40*/  IMAD.IADD R21, R27, 0x1, R0 ;  /* 0x000000011b157824 */ /* 0x000fe200078e0200 */
[C---:B------:R-:W-:Y:S01]  /*0a50*/  LEA R25, R0.reuse, R27, 0x1 ;  /* 0x0000001b00197211 */ /* 0x040fe200078e08ff */
[----:B------:R-:W2:Y:S01]  /*0a60*/  LDC.64 R2, c[0x0][0x388] ;  /* 0x0000e200ff027b82 */ /* 0x000ea20000000a00 */
[----:B------:R-:W-:Y:S01]  /*0a70*/  IMAD R23, R0, 0x3, R27 ;  /* 0x0000000300177824 */ /* 0x000fe200078e021b */
[----:B0-----:R-:W-:-:S06]  /*0a80*/  ULEA UR4, UR5, UR4, 0x18 ;  /* 0x0000000405047291 */ /* 0x001fcc000f8ec0ff */
[----:B------:R-:W-:-:S05]  /*0a90*/  LEA R29, R20, UR4, 0x3 ;  /* 0x00000004141d7c11 */ /* 0x000fca000f8e18ff */
[----:B-1----:R-:W-:-:S07]  /*0aa0*/  VIADD R29, R29, 0x10 ;  /* 0x000000101d1d7836 */ /* 0x002fce0000000000 */
.L_x_75:
[C---:B------:R-:W-:Y:S01]  /*0ab0*/  LEA R22, R0.reuse, R29, 0x3 ;  /* 0x0000001d00167211 */ /* 0x040fe200078e18ff */
[----:B0-----:R-:W-:Y:S01]  /*0ac0*/  LDS.64 R16, [R29] ;  /* 0x000000001d107984 */ /* 0x001fe20000000a00 */
[----:B------:R-:W-:-:S03]  /*0ad0*/  IMAD R20, R0, 0x4, R20 ;  /* 0x0000000400147824 */ /* 0x000fc600078e0214 */
[----:B------:R-:W-:Y:S01]  /*0ae0*/  IMAD R24, R0, 0x8, R22 ;  /* 0x0000000800187824 */ /* 0x000fe200078e0216 */
[----:B------:R0:W1:Y:S01]  /*0af0*/  LDS.64 R18, [R29+-0x10] ;  /* 0xfffff0001d127984 */ /* 0x0000620000000a00 */
[----:B------:R-:W-:-:S03]  /*0b00*/  ISETP.GE.U32.AND P0, PT, R20, 0x81, PT ;  /* 0x000000811400780c */ /* 0x000fc60003f06070 */
[C---:B------:R-:W-:Y:S01]  /*0b10*/  LEA R26, R0.reuse, R24, 0x3 ;  /* 0x00000018001a7211 */ /* 0x040fe200078e18ff */
[----:B------:R-:W-:Y:S01]  /*0b20*/  LDS.64 R4, [R22] ;  /* 0x0000000016047984 */ /* 0x000fe20000000a00 */
[----:B0-----:R-:W-:-:S03]  /*0b30*/  LEA R29, R0, R29, 0x5 ;  /* 0x0000001d001d7211 */ /* 0x001fc600078e28ff */
[----:B------:R-:W0:Y:S04]  /*0b40*/  LDS.64 R6, [R22+-0x10] ;  /* 0xfffff00016067984 */ /* 0x000e280000000a00 */
[----:B------:R-:W-:Y:S04]  /*0b50*/  LDS.64 R8, [R24] ;  /* 0x0000000018087984 */ /* 0x000fe80000000a00 */
[----:B------:R-:W3:Y:S04]  /*0b60*/  LDS.64 R10, [R24+-0x10] ;  /* 0xfffff000180a7984 */ /* 0x000ee80000000a00 */
[----:B------:R-:W-:Y:S04]  /*0b70*/  LDS.64 R12, [R26] ;  /* 0x000000001a0c7984 */ /* 0x000fe80000000a00 */
[----:B------:R-:W4:Y:S01]  /*0b80*/  LDS.64 R14, [R26+-0x10] ;  /* 0xfffff0001a0e7984 */ /* 0x000f220000000a00 */
[----:B-1----:R-:W-:Y:S01]  /*0b90*/  DADD R16, R16, -R18 ;  /* 0x0000000010107229 */ /* 0x002fe20000000812 */
[----:B--2---:R-:W-:-:S04]  /*0ba0*/  IMAD.WIDE.U32 R18, R23, 0x8, R2 ;  /* 0x0000000817127825 */ /* 0x004fc800078e0002 */
[----:B------:R-:W-:-:S03]  /*0bb0*/  IMAD R23, R0, 0x4, R23 ;  /* 0x0000000400177824 */ /* 0x000fc600078e0217 */
[----:B------:R-:W-:Y:S02]  /*0bc0*/  DMUL R16, R16, UR8 ;  /* 0x0000000810107c28 */ /* 0x000fe40008000000 */
[----:B0-----:R-:W-:Y:S01]  /*0bd0*/  DADD R4, R4, -R6 ;  /* 0x0000000004047229 */ /* 0x001fe20000000806 */
[----:B------:R-:W-:Y:S01]  /*0be0*/  IMAD.WIDE.U32 R6, R21, 0x8, R2 ;  /* 0x0000000815067825 */ /* 0x000fe200078e0002 */
[----:B------:R-:W-:Y:S01]  /*0bf0*/  LEA R21, R0, R21, 0x2 ;  /* 0x0000001500157211 */ /* 0x000fe200078e10ff */
[----:B---3--:R-:W-:-:S05]  /*0c00*/  DADD R8, R8, -R10 ;  /* 0x0000000008087229 */ /* 0x008fca000000080a */
[----:B------:R-:W-:Y:S01]  /*0c10*/  DMUL R4, R4, UR8 ;  /* 0x0000000804047c28 */ /* 0x000fe20008000000 */
[----:B------:R-:W-:Y:S01]  /*0c20*/  IMAD.WIDE.U32 R10, R27, 0x8, R2 ;  /* 0x000000081b0a7825 */ /* 0x000fe200078e0002 */
[----:B------:R-:W-:Y:S01]  /*0c30*/  LEA R27, R0, R27, 0x2 ;  /* 0x0000001b001b7211 */ /* 0x000fe200078e10ff */
[----:B----4-:R-:W-:-:S03]  /*0c40*/  DADD R12, R12, -R14 ;  /* 0x000000000c0c7229 */ /* 0x010fc6000000080e */
[----:B------:R0:W-:Y:S01]  /*0c50*/  STG.E.64 desc[UR6][R10.64], R16 ;  /* 0x000000100a007986 */ /* 0x0001e2000c101b06 */
[----:B------:R-:W-:-:S03]  /*0c60*/  DMUL R8, R8, UR8 ;  /* 0x0000000808087c28 */ /* 0x000fc60008000000 */
[----:B------:R0:W-:Y:S01]  /*0c70*/  STG.E.64 desc[UR6][R6.64], R4 ;  /* 0x0000000406007986 */ /* 0x0001e2000c101b06 */
[----:B------:R-:W-:Y:S01]  /*0c80*/  DMUL R14, R12, UR8 ;  /* 0x000000080c0e7c28 */ /* 0x000fe20008000000 */
[----:B------:R-:W-:-:S04]  /*0c90*/  IMAD.WIDE.U32 R12, R25, 0x8, R2 ;  /* 0x00000008190c7825 */ /* 0x000fc800078e0002 */
[----:B------:R-:W-:Y:S01]  /*0ca0*/  IMAD R25, R0, 0x4, R25 ;  /* 0x0000000400197824 */ /* 0x000fe200078e0219 */
[----:B------:R0:W-:Y:S04]  /*0cb0*/  STG.E.64 desc[UR6][R12.64], R8 ;  /* 0x000000080c007986 */ /* 0x0001e8000c101b06 */
[----:B------:R0:W-:Y:S01]  /*0cc0*/  STG.E.64 desc[UR6][R18.64], R14 ;  /* 0x0000000e12007986 */ /* 0x0001e2000c101b06 */
[----:B------:R-:W-:Y:S05]  /*0cd0*/  @!P0 BRA `(.L_x_75) ;  /* 0xfffffffc00748947 */ /* 0x000fea000383ffff */
[----:B------:R-:W-:Y:S05]  /*0ce0*/  EXIT ;  /* 0x000000000000794d */ /* 0x000fea0003800000 */
.L_x_76:
        /* <DEDUP_REMOVED lines=9> */
.L_x_92:


//--------------------- .nv.global.init           --------------------------
	.section	.nv.global.init,"aw",@progbits
.nv.global.init:
	.type		$str,@object
	.size		$str,(.L_3 - $str)
$str:
        /*0000*/ 	.byte	0x25, 0x69, 0x20, 0x25, 0x2e, 0x39, 0x47, 0x20, 0x25, 0x2e, 0x39, 0x45, 0x20, 0x25, 0x2e, 0x39
        /*0010*/ 	.byte	0x47, 0x20, 0x0a, 0x00
.L_3:


//--------------------- .nv.shared.reserved.0     --------------------------
	.section	.nv.shared.reserved.0,"aw",@nobits
	.weak		__nv_reservedSMEM_offset_0_alias
	.size		__nv_reservedSMEM_offset_0_alias, 0, 64
	.other		__nv_reservedSMEM_offset_0_alias,@"STO_CUDA_RESERVED_SHARED STV_DEFAULT"
__nv_reservedSMEM_offset_0_alias:
	.zero		0
	.zero		64


//--------------------- .nv.shared._Z7AveragePKdPd --------------------------
	.section	.nv.shared._Z7AveragePKdPd,"aw",@nobits
	.sectionflags	@""
	.align	8
.nv.shared._Z7AveragePKdPd:
	.zero		2056


//--------------------- .nv.shared._Z5DeriyILi2EEvPKdPd --------------------------
	.section	.nv.shared._Z5DeriyILi2EEvPKdPd,"aw",@nobits
	.sectionflags	@""
	.align	8
.nv.shared._Z5DeriyILi2EEvPKdPd:
	.zero		2072


//--------------------- .nv.shared._Z5DerixILi2EEvPKdPd --------------------------
	.section	.nv.shared._Z5DerixILi2EEvPKdPd,"aw",@nobits
	.sectionflags	@""
	.align	8
.nv.shared._Z5DerixILi2EEvPKdPd:
	.zero		2072


//--------------------- .nv.shared._Z5DeriyILi1EEvPKdPd --------------------------
	.section	.nv.shared._Z5DeriyILi1EEvPKdPd,"aw",@nobits
	.sectionflags	@""
	.align	8
.nv.shared._Z5DeriyILi1EEvPKdPd:
	.zero		2072


//--------------------- .nv.shared._Z5DerixILi1EEvPKdPd --------------------------
	.section	.nv.shared._Z5DerixILi1EEvPKdPd,"aw",@nobits
	.sectionflags	@""
	.align	8
.nv.shared._Z5DerixILi1EEvPKdPd:
	.zero		2072


//--------------------- .nv.constant0._Z16PrintAveragesGpuiPKd --------------------------
	.section	.nv.constant0._Z16PrintAveragesGpuiPKd,"a",@progbits
	.sectionflags	@""
	.align	4
.nv.constant0._Z16PrintAveragesGpuiPKd:
	.zero		912


//--------------------- .nv.constant0._Z5EtattPKdS0_S0_S0_PdS1_S1_S1_ --------------------------
	.section	.nv.constant0._Z5EtattPKdS0_S0_S0_PdS1_S1_S1_,"a",@progbits
	.sectionflags	@""
	.align	4
.nv.constant0._Z5EtattPKdS0_S0_S0_PdS1_S1_S1_:
	.zero		960


//--------------------- .nv.constant0._Z5AdamsPKdPdS1_ --------------------------
	.section	.nv.constant0._Z5AdamsPKdPdS1_,"a",@progbits
	.sectionflags	@""
	.align	4
.nv.constant0._Z5AdamsPKdPdS1_:
	.zero		920


//--------------------- .nv.constant0._Z9SubFluxx6dPKdS0_S0_S0_S0_S0_Pd --------------------------
	.section	.nv.constant0._Z9SubFluxx6dPKdS0_S0_S0_S0_S0_Pd,"a",@progbits
	.sectionflags	@""
	.align	4
.nv.constant0._Z9SubFluxx6dPKdS0_S0_S0_S0_S0_Pd:
	.zero		960


//--------------------- .nv.constant0._Z9SubFluxx5dPKdS0_S0_S0_S0_S0_PdS1_S1_S1_S1_ --------------------------
	.section	.nv.constant0._Z9SubFluxx5dPKdS0_S0_S0_S0_S0_PdS1_S1_S1_S1_,"a",@progbits
	.sectionflags	@""
	.align	4
.nv.constant0._Z9SubFluxx5dPKdS0_S0_S0_S0_S0_PdS1_S1_S1_S1_:
	.zero		992


//--------------------- .nv.constant0._Z9SubFluxx4ddPKdS0_S0_S0_S0_S0_S0_S0_Pd --------------------------
	.section	.nv.constant0._Z9SubFluxx4ddPKdS0_S0_S0_S0_S0_S0_S0_Pd,"a",@progbits
	.sectionflags	@""
	.align	4
.nv.constant0._Z9SubFluxx4ddPKdS0_S0_S0_S0_S0_S0_S0_Pd:
	.zero		984


//--------------------- .nv.constant0._Z9SubFluxx3ddPKdS0_S0_S0_S0_S0_S0_S0_PdS1_ --------------------------
	.section	.nv.constant0._Z9SubFluxx3ddPKdS0_S0_S0_S0_S0_S0_S0_PdS1_,"a",@progbits
	.sectionflags	@""
	.align	4
.nv.constant0._Z9SubFluxx3ddPKdS0_S0_S0_S0_S0_S0_S0_PdS1_:
	.zero		992


//--------------------- .nv.constant0._Z9SubFluxx2ddPKdS0_S0_S0_S0_S0_S0_S0_S0_S0_S0_PdS1_S1_S1_ --------------------------
	.section	.nv.constant0._Z9SubFluxx2ddPKdS0_S0_S0_S0_S0_S0_S0_S0_S0_S0_PdS1_S1_S1_,"a",@progbits
	.sectionflags	@""
	.align	4
.nv.constant0._Z9SubFluxx2ddPKdS0_S0_S0_S0_S0_S0_S0_S0_S0_S0_PdS1_S1_S1_:
	.zero		1032


//--------------------- .nv.constant0._Z9SubFluxx1PKdS0_S0_PdS1_S1_ --------------------------
	.section	.nv.constant0._Z9SubFluxx1PKdS0_S0_PdS1_S1_,"a",@progbits
	.sectionflags	@""
	.align	4
.nv.constant0._Z9SubFluxx1PKdS0_S0_PdS1_S1_:
	.zero		944


//--------------------- .nv.constant0._Z7AveragePKdPd --------------------------
	.section	.nv.constant0._Z7AveragePKdPd,"a",@progbits
	.sectionflags	@""
	.align	4
.nv.constant0._Z7AveragePKdPd:
	.zero		912


//--------------------- .nv.constant0._Z5DeriyILi2EEvPKdPd --------------------------
	.section	.nv.constant0._Z5DeriyILi2EEvPKdPd,"a",@progbits
	.sectionflags	@""
	.align	4
.nv.constant0._Z5DeriyILi2EEvPKdPd:
	.zero		912


//--------------------- .nv.constant0._Z5DerixILi2EEvPKdPd --------------------------
	.section	.nv.constant0._Z5DerixILi2EEvPKdPd,"a",@progbits
	.sectionflags	@""
	.align	4
.nv.constant0._Z5DerixILi2EEvPKdPd:
	.zero		912


//--------------------- .nv.constant0._Z5DeriyILi1EEvPKdPd --------------------------
	.section	.nv.constant0._Z5DeriyILi1EEvPKdPd,"a",@progbits
	.sectionflags	@""
	.align	4
.nv.constant0._Z5DeriyILi1EEvPKdPd:
	.zero		912


//--------------------- .nv.constant0._Z5DerixILi1EEvPKdPd --------------------------
	.section	.nv.constant0._Z5DerixILi1EEvPKdPd,"a",@progbits
	.sectionflags	@""
	.align	4
.nv.constant0._Z5DerixILi1EEvPKdPd:
	.zero		912


//--------------------- SYMBOLS --------------------------

	.type		.nv.reservedSmem.offset0,@object
	.size		.nv.reservedSmem.offset0,0x4
	.type		.nv.reservedSmem.cap,@object
	.size		.nv.reservedSmem.cap,0x4
	.type		vprintf,@function
